//
// Generated by NVIDIA NVVM Compiler
//
// Compiler Build ID: CL-36424714
// Cuda compilation tools, release 13.0, V13.0.88
// Based on NVVM 20.0.0
//

.version 9.0
.target sm_100
.address_size 64

	// .globl	_ZN3cub18CUB_300001_SM_10006detail11EmptyKernelIvEEvv
.global .align 1 .b8 _ZN27_INTERNAL_fdcf77e8_4_k_cu_N4cuda3std3__45__cpo5beginE[1];
.global .align 1 .b8 _ZN27_INTERNAL_fdcf77e8_4_k_cu_N4cuda3std3__45__cpo3endE[1];
.global .align 1 .b8 _ZN27_INTERNAL_fdcf77e8_4_k_cu_N4cuda3std3__45__cpo6cbeginE[1];
.global .align 1 .b8 _ZN27_INTERNAL_fdcf77e8_4_k_cu_N4cuda3std3__45__cpo4cendE[1];
.global .align 1 .b8 _ZN27_INTERNAL_fdcf77e8_4_k_cu_N4cuda3std3__45__cpo6rbeginE[1];
.global .align 1 .b8 _ZN27_INTERNAL_fdcf77e8_4_k_cu_N4cuda3std3__45__cpo4rendE[1];
.global .align 1 .b8 _ZN27_INTERNAL_fdcf77e8_4_k_cu_N4cuda3std3__45__cpo7crbeginE[1];
.global .align 1 .b8 _ZN27_INTERNAL_fdcf77e8_4_k_cu_N4cuda3std3__45__cpo5crendE[1];
.global .align 1 .b8 _ZN27_INTERNAL_fdcf77e8_4_k_cu_N4cuda3std3__429_GLOBAL__N__fdcf77e8_4_k_cu_N6ignoreE[1];
.global .align 1 .b8 _ZN27_INTERNAL_fdcf77e8_4_k_cu_N4cuda3std3__419piecewise_constructE[1];
.global .align 1 .b8 _ZN27_INTERNAL_fdcf77e8_4_k_cu_N4cuda3std3__48in_placeE[1];
.global .align 1 .b8 _ZN27_INTERNAL_fdcf77e8_4_k_cu_N4cuda3std3__420unreachable_sentinelE[1];
.global .align 1 .b8 _ZN27_INTERNAL_fdcf77e8_4_k_cu_N4cuda3std3__47nulloptE[1];
.global .align 1 .b8 _ZN27_INTERNAL_fdcf77e8_4_k_cu_N4cuda3std3__48unexpectE[1];
.global .align 1 .b8 _ZN27_INTERNAL_fdcf77e8_4_k_cu_N4cuda3std6ranges3__45__cpo4swapE[1];
.global .align 1 .b8 _ZN27_INTERNAL_fdcf77e8_4_k_cu_N4cuda3std6ranges3__45__cpo9iter_moveE[1];
.global .align 1 .b8 _ZN27_INTERNAL_fdcf77e8_4_k_cu_N4cuda3std6ranges3__45__cpo5beginE[1];
.global .align 1 .b8 _ZN27_INTERNAL_fdcf77e8_4_k_cu_N4cuda3std6ranges3__45__cpo3endE[1];
.global .align 1 .b8 _ZN27_INTERNAL_fdcf77e8_4_k_cu_N4cuda3std6ranges3__45__cpo6cbeginE[1];
.global .align 1 .b8 _ZN27_INTERNAL_fdcf77e8_4_k_cu_N4cuda3std6ranges3__45__cpo4cendE[1];
.global .align 1 .b8 _ZN27_INTERNAL_fdcf77e8_4_k_cu_N4cuda3std6ranges3__45__cpo7advanceE[1];
.global .align 1 .b8 _ZN27_INTERNAL_fdcf77e8_4_k_cu_N4cuda3std6ranges3__45__cpo9iter_swapE[1];
.global .align 1 .b8 _ZN27_INTERNAL_fdcf77e8_4_k_cu_N4cuda3std6ranges3__45__cpo4nextE[1];
.global .align 1 .b8 _ZN27_INTERNAL_fdcf77e8_4_k_cu_N4cuda3std6ranges3__45__cpo4prevE[1];
.global .align 1 .b8 _ZN27_INTERNAL_fdcf77e8_4_k_cu_N4cuda3std6ranges3__45__cpo4dataE[1];
.global .align 1 .b8 _ZN27_INTERNAL_fdcf77e8_4_k_cu_N4cuda3std6ranges3__45__cpo5cdataE[1];
.global .align 1 .b8 _ZN27_INTERNAL_fdcf77e8_4_k_cu_N4cuda3std6ranges3__45__cpo4sizeE[1];
.global .align 1 .b8 _ZN27_INTERNAL_fdcf77e8_4_k_cu_N4cuda3std6ranges3__45__cpo5ssizeE[1];
.global .align 1 .b8 _ZN27_INTERNAL_fdcf77e8_4_k_cu_N4cuda3std6ranges3__45__cpo8distanceE[1];
.global .align 1 .b8 _ZN27_INTERNAL_fdcf77e8_4_k_cu_N6thrust24THRUST_300001_SM_1000_NS8cuda_cub3parE[1];
.global .align 1 .b8 _ZN27_INTERNAL_fdcf77e8_4_k_cu_N6thrust24THRUST_300001_SM_1000_NS8cuda_cub10par_nosyncE[1];
.global .align 1 .b8 _ZN27_INTERNAL_fdcf77e8_4_k_cu_N6thrust24THRUST_300001_SM_1000_NS6system6detail10sequential3seqE[1];
.global .align 1 .b8 _ZN27_INTERNAL_fdcf77e8_4_k_cu_N6thrust24THRUST_300001_SM_1000_NS12placeholders2_1E[1];
.global .align 1 .b8 _ZN27_INTERNAL_fdcf77e8_4_k_cu_N6thrust24THRUST_300001_SM_1000_NS12placeholders2_2E[1];
.global .align 1 .b8 _ZN27_INTERNAL_fdcf77e8_4_k_cu_N6thrust24THRUST_300001_SM_1000_NS12placeholders2_3E[1];
.global .align 1 .b8 _ZN27_INTERNAL_fdcf77e8_4_k_cu_N6thrust24THRUST_300001_SM_1000_NS12placeholders2_4E[1];
.global .align 1 .b8 _ZN27_INTERNAL_fdcf77e8_4_k_cu_N6thrust24THRUST_300001_SM_1000_NS12placeholders2_5E[1];
.global .align 1 .b8 _ZN27_INTERNAL_fdcf77e8_4_k_cu_N6thrust24THRUST_300001_SM_1000_NS12placeholders2_6E[1];
.global .align 1 .b8 _ZN27_INTERNAL_fdcf77e8_4_k_cu_N6thrust24THRUST_300001_SM_1000_NS12placeholders2_7E[1];
.global .align 1 .b8 _ZN27_INTERNAL_fdcf77e8_4_k_cu_N6thrust24THRUST_300001_SM_1000_NS12placeholders2_8E[1];
.global .align 1 .b8 _ZN27_INTERNAL_fdcf77e8_4_k_cu_N6thrust24THRUST_300001_SM_1000_NS12placeholders2_9E[1];
.global .align 1 .b8 _ZN27_INTERNAL_fdcf77e8_4_k_cu_N6thrust24THRUST_300001_SM_1000_NS12placeholders3_10E[1];
.global .align 1 .b8 _ZN27_INTERNAL_fdcf77e8_4_k_cu_N6thrust24THRUST_300001_SM_1000_NS3seqE[1];

.visible .entry _ZN3cub18CUB_300001_SM_10006detail11EmptyKernelIvEEvv()
{


	ret;

}
	// .globl	_ZN3cub18CUB_300001_SM_10006detail8for_each13static_kernelINS2_12policy_hub_t12policy_500_tEmNS2_12op_wrapper_tImN6thrust24THRUST_300001_SM_1000_NS6detail23allocator_traits_detail24construct1_via_allocatorINS8_16device_allocatorIN4cuda3std3__45tupleIJddddddEEEEEEENS8_10device_ptrISH_EEEEEEvT0_T1_
.visible .entry _ZN3cub18CUB_300001_SM_10006detail8for_each13static_kernelINS2_12policy_hub_t12policy_500_tEmNS2_12op_wrapper_tImN6thrust24THRUST_300001_SM_1000_NS6detail23allocator_traits_detail24construct1_via_allocatorINS8_16device_allocatorIN4cuda3std3__45tupleIJddddddEEEEEEENS8_10device_ptrISH_EEEEEEvT0_T1_(
	.param .u64 _ZN3cub18CUB_300001_SM_10006detail8for_each13static_kernelINS2_12policy_hub_t12policy_500_tEmNS2_12op_wrapper_tImN6thrust24THRUST_300001_SM_1000_NS6detail23allocator_traits_detail24construct1_via_allocatorINS8_16device_allocatorIN4cuda3std3__45tupleIJddddddEEEEEEENS8_10device_ptrISH_EEEEEEvT0_T1__param_0,
	.param .align 8 .b8 _ZN3cub18CUB_300001_SM_10006detail8for_each13static_kernelINS2_12policy_hub_t12policy_500_tEmNS2_12op_wrapper_tImN6thrust24THRUST_300001_SM_1000_NS6detail23allocator_traits_detail24construct1_via_allocatorINS8_16device_allocatorIN4cuda3std3__45tupleIJddddddEEEEEEENS8_10device_ptrISH_EEEEEEvT0_T1__param_1[16]
)
.maxntid 256
{
	.reg .pred 	%p<4>;
	.reg .b32 	%r<5>;
	.reg .b64 	%rd<18>;

	ld.param.u64 	%rd4, [_ZN3cub18CUB_300001_SM_10006detail8for_each13static_kernelINS2_12policy_hub_t12policy_500_tEmNS2_12op_wrapper_tImN6thrust24THRUST_300001_SM_1000_NS6detail23allocator_traits_detail24construct1_via_allocatorINS8_16device_allocatorIN4cuda3std3__45tupleIJddddddEEEEEEENS8_10device_ptrISH_EEEEEEvT0_T1__param_1];
	ld.param.u64 	%rd6, [_ZN3cub18CUB_300001_SM_10006detail8for_each13static_kernelINS2_12policy_hub_t12policy_500_tEmNS2_12op_wrapper_tImN6thrust24THRUST_300001_SM_1000_NS6detail23allocator_traits_detail24construct1_via_allocatorINS8_16device_allocatorIN4cuda3std3__45tupleIJddddddEEEEEEENS8_10device_ptrISH_EEEEEEvT0_T1__param_0];
	mov.u32 	%r2, %ctaid.x;
	mul.wide.u32 	%rd1, %r2, 512;
	sub.s64 	%rd2, %rd6, %rd1;
	setp.lt.u64 	%p1, %rd2, 512;
	@%p1 bra 	$L__BB1_2;
	mov.u32 	%r4, %tid.x;
	cvta.to.global.u64 	%rd13, %rd4;
	cvt.u64.u32 	%rd14, %r4;
	add.s64 	%rd15, %rd1, %rd14;
	mad.lo.s64 	%rd16, %rd15, 48, %rd13;
	mov.b64 	%rd17, 0;
	st.global.u64 	[%rd16], %rd17;
	st.global.u64 	[%rd16+8], %rd17;
	st.global.u64 	[%rd16+16], %rd17;
	st.global.u64 	[%rd16+24], %rd17;
	st.global.u64 	[%rd16+32], %rd17;
	st.global.u64 	[%rd16+40], %rd17;
	st.global.u64 	[%rd16+12288], %rd17;
	st.global.u64 	[%rd16+12296], %rd17;
	st.global.u64 	[%rd16+12304], %rd17;
	st.global.u64 	[%rd16+12312], %rd17;
	st.global.u64 	[%rd16+12320], %rd17;
	st.global.u64 	[%rd16+12328], %rd17;
	bra.uni 	$L__BB1_6;
$L__BB1_2:
	cvta.to.global.u64 	%rd7, %rd4;
	mov.u32 	%r1, %tid.x;
	cvt.u64.u32 	%rd8, %r1;
	setp.le.u64 	%p2, %rd2, %rd8;
	add.s64 	%rd9, %rd1, %rd8;
	mad.lo.s64 	%rd3, %rd9, 48, %rd7;
	@%p2 bra 	$L__BB1_4;
	mov.b64 	%rd10, 0;
	st.global.u64 	[%rd3], %rd10;
	st.global.u64 	[%rd3+8], %rd10;
	st.global.u64 	[%rd3+16], %rd10;
	st.global.u64 	[%rd3+24], %rd10;
	st.global.u64 	[%rd3+32], %rd10;
	st.global.u64 	[%rd3+40], %rd10;
$L__BB1_4:
	add.s32 	%r3, %r1, 256;
	cvt.u64.u32 	%rd11, %r3;
	setp.le.u64 	%p3, %rd2, %rd11;
	@%p3 bra 	$L__BB1_6;
	mov.b64 	%rd12, 0;
	st.global.u64 	[%rd3+12288], %rd12;
	st.global.u64 	[%rd3+12296], %rd12;
	st.global.u64 	[%rd3+12304], %rd12;
	st.global.u64 	[%rd3+12312], %rd12;
	st.global.u64 	[%rd3+12320], %rd12;
	st.global.u64 	[%rd3+12328], %rd12;
$L__BB1_6:
	ret;

}
	// .globl	_ZN3cub18CUB_300001_SM_10006detail8for_each13static_kernelINS2_12policy_hub_t12policy_500_tEmNS2_12op_wrapper_tImN6thrust24THRUST_300001_SM_1000_NS6detail23allocator_traits_detail24construct1_via_allocatorINS8_16device_allocatorIN4cuda3std3__45tupleIJddddEEEEEEENS8_10device_ptrISH_EEEEEEvT0_T1_
.visible .entry _ZN3cub18CUB_300001_SM_10006detail8for_each13static_kernelINS2_12policy_hub_t12policy_500_tEmNS2_12op_wrapper_tImN6thrust24THRUST_300001_SM_1000_NS6detail23allocator_traits_detail24construct1_via_allocatorINS8_16device_allocatorIN4cuda3std3__45tupleIJddddEEEEEEENS8_10device_ptrISH_EEEEEEvT0_T1_(
	.param .u64 _ZN3cub18CUB_300001_SM_10006detail8for_each13static_kernelINS2_12policy_hub_t12policy_500_tEmNS2_12op_wrapper_tImN6thrust24THRUST_300001_SM_1000_NS6detail23allocator_traits_detail24construct1_via_allocatorINS8_16device_allocatorIN4cuda3std3__45tupleIJddddEEEEEEENS8_10device_ptrISH_EEEEEEvT0_T1__param_0,
	.param .align 8 .b8 _ZN3cub18CUB_300001_SM_10006detail8for_each13static_kernelINS2_12policy_hub_t12policy_500_tEmNS2_12op_wrapper_tImN6thrust24THRUST_300001_SM_1000_NS6detail23allocator_traits_detail24construct1_via_allocatorINS8_16device_allocatorIN4cuda3std3__45tupleIJddddEEEEEEENS8_10device_ptrISH_EEEEEEvT0_T1__param_1[16]
)
.maxntid 256
{
	.reg .pred 	%p<4>;
	.reg .b32 	%r<5>;
	.reg .b64 	%rd<20>;

	ld.param.u64 	%rd4, [_ZN3cub18CUB_300001_SM_10006detail8for_each13static_kernelINS2_12policy_hub_t12policy_500_tEmNS2_12op_wrapper_tImN6thrust24THRUST_300001_SM_1000_NS6detail23allocator_traits_detail24construct1_via_allocatorINS8_16device_allocatorIN4cuda3std3__45tupleIJddddEEEEEEENS8_10device_ptrISH_EEEEEEvT0_T1__param_1];
	ld.param.u64 	%rd6, [_ZN3cub18CUB_300001_SM_10006detail8for_each13static_kernelINS2_12policy_hub_t12policy_500_tEmNS2_12op_wrapper_tImN6thrust24THRUST_300001_SM_1000_NS6detail23allocator_traits_detail24construct1_via_allocatorINS8_16device_allocatorIN4cuda3std3__45tupleIJddddEEEEEEENS8_10device_ptrISH_EEEEEEvT0_T1__param_0];
	mov.u32 	%r2, %ctaid.x;
	mul.wide.u32 	%rd1, %r2, 512;
	sub.s64 	%rd2, %rd6, %rd1;
	setp.lt.u64 	%p1, %rd2, 512;
	@%p1 bra 	$L__BB2_2;
	mov.u32 	%r4, %tid.x;
	cvta.to.global.u64 	%rd14, %rd4;
	cvt.u64.u32 	%rd15, %r4;
	add.s64 	%rd16, %rd1, %rd15;
	shl.b64 	%rd17, %rd16, 5;
	add.s64 	%rd18, %rd14, %rd17;
	mov.b64 	%rd19, 0;
	st.global.u64 	[%rd18], %rd19;
	st.global.u64 	[%rd18+8], %rd19;
	st.global.u64 	[%rd18+16], %rd19;
	st.global.u64 	[%rd18+24], %rd19;
	st.global.u64 	[%rd18+8192], %rd19;
	st.global.u64 	[%rd18+8200], %rd19;
	st.global.u64 	[%rd18+8208], %rd19;
	st.global.u64 	[%rd18+8216], %rd19;
	bra.uni 	$L__BB2_6;
$L__BB2_2:
	cvta.to.global.u64 	%rd7, %rd4;
	mov.u32 	%r1, %tid.x;
	cvt.u64.u32 	%rd8, %r1;
	setp.le.u64 	%p2, %rd2, %rd8;
	add.s64 	%rd9, %rd1, %rd8;
	shl.b64 	%rd10, %rd9, 5;
	add.s64 	%rd3, %rd7, %rd10;
	@%p2 bra 	$L__BB2_4;
	mov.b64 	%rd11, 0;
	st.global.u64 	[%rd3], %rd11;
	st.global.u64 	[%rd3+8], %rd11;
	st.global.u64 	[%rd3+16], %rd11;
	st.global.u64 	[%rd3+24], %rd11;
$L__BB2_4:
	add.s32 	%r3, %r1, 256;
	cvt.u64.u32 	%rd12, %r3;
	setp.le.u64 	%p3, %rd2, %rd12;
	@%p3 bra 	$L__BB2_6;
	mov.b64 	%rd13, 0;
	st.global.u64 	[%rd3+8192], %rd13;
	st.global.u64 	[%rd3+8200], %rd13;
	st.global.u64 	[%rd3+8208], %rd13;
	st.global.u64 	[%rd3+8216], %rd13;
$L__BB2_6:
	ret;

}
	// .globl	_ZN3cub18CUB_300001_SM_10006detail9transform16transform_kernelINS2_10policy_hubILb1EN4cuda3std3__45tupleIJN6thrust24THRUST_300001_SM_1000_NS17counting_iteratorIjNSA_11use_defaultESC_SC_EEEEEE10policy1000Ei11randomPointNSA_6detail15normal_iteratorINSA_10device_ptrINS8_IJddddddEEEEEEEJSD_EEEvT0_iT1_T2_DpNS2_10kernel_argIT3_EE
.visible .entry _ZN3cub18CUB_300001_SM_10006detail9transform16transform_kernelINS2_10policy_hubILb1EN4cuda3std3__45tupleIJN6thrust24THRUST_300001_SM_1000_NS17counting_iteratorIjNSA_11use_defaultESC_SC_EEEEEE10policy1000Ei11randomPointNSA_6detail15normal_iteratorINSA_10device_ptrINS8_IJddddddEEEEEEEJSD_EEEvT0_iT1_T2_DpNS2_10kernel_argIT3_EE(
	.param .u32 _ZN3cub18CUB_300001_SM_10006detail9transform16transform_kernelINS2_10policy_hubILb1EN4cuda3std3__45tupleIJN6thrust24THRUST_300001_SM_1000_NS17counting_iteratorIjNSA_11use_defaultESC_SC_EEEEEE10policy1000Ei11randomPointNSA_6detail15normal_iteratorINSA_10device_ptrINS8_IJddddddEEEEEEEJSD_EEEvT0_iT1_T2_DpNS2_10kernel_argIT3_EE_param_0,
	.param .u32 _ZN3cub18CUB_300001_SM_10006detail9transform16transform_kernelINS2_10policy_hubILb1EN4cuda3std3__45tupleIJN6thrust24THRUST_300001_SM_1000_NS17counting_iteratorIjNSA_11use_defaultESC_SC_EEEEEE10policy1000Ei11randomPointNSA_6detail15normal_iteratorINSA_10device_ptrINS8_IJddddddEEEEEEEJSD_EEEvT0_iT1_T2_DpNS2_10kernel_argIT3_EE_param_1,
	.param .align 1 .b8 _ZN3cub18CUB_300001_SM_10006detail9transform16transform_kernelINS2_10policy_hubILb1EN4cuda3std3__45tupleIJN6thrust24THRUST_300001_SM_1000_NS17counting_iteratorIjNSA_11use_defaultESC_SC_EEEEEE10policy1000Ei11randomPointNSA_6detail15normal_iteratorINSA_10device_ptrINS8_IJddddddEEEEEEEJSD_EEEvT0_iT1_T2_DpNS2_10kernel_argIT3_EE_param_2[1],
	.param .align 8 .b8 _ZN3cub18CUB_300001_SM_10006detail9transform16transform_kernelINS2_10policy_hubILb1EN4cuda3std3__45tupleIJN6thrust24THRUST_300001_SM_1000_NS17counting_iteratorIjNSA_11use_defaultESC_SC_EEEEEE10policy1000Ei11randomPointNSA_6detail15normal_iteratorINSA_10device_ptrINS8_IJddddddEEEEEEEJSD_EEEvT0_iT1_T2_DpNS2_10kernel_argIT3_EE_param_3[8],
	.param .align 8 .b8 _ZN3cub18CUB_300001_SM_10006detail9transform16transform_kernelINS2_10policy_hubILb1EN4cuda3std3__45tupleIJN6thrust24THRUST_300001_SM_1000_NS17counting_iteratorIjNSA_11use_defaultESC_SC_EEEEEE10policy1000Ei11randomPointNSA_6detail15normal_iteratorINSA_10device_ptrINS8_IJddddddEEEEEEEJSD_EEEvT0_iT1_T2_DpNS2_10kernel_argIT3_EE_param_4[16]
)
.maxntid 128
{
	.reg .pred 	%p<27>;
	.reg .b32 	%r<168>;
	.reg .b64 	%rd<61>;
	.reg .b64 	%fd<29>;

	ld.param.u32 	%r18, [_ZN3cub18CUB_300001_SM_10006detail9transform16transform_kernelINS2_10policy_hubILb1EN4cuda3std3__45tupleIJN6thrust24THRUST_300001_SM_1000_NS17counting_iteratorIjNSA_11use_defaultESC_SC_EEEEEE10policy1000Ei11randomPointNSA_6detail15normal_iteratorINSA_10device_ptrINS8_IJddddddEEEEEEEJSD_EEEvT0_iT1_T2_DpNS2_10kernel_argIT3_EE_param_4];
	ld.param.u32 	%r19, [_ZN3cub18CUB_300001_SM_10006detail9transform16transform_kernelINS2_10policy_hubILb1EN4cuda3std3__45tupleIJN6thrust24THRUST_300001_SM_1000_NS17counting_iteratorIjNSA_11use_defaultESC_SC_EEEEEE10policy1000Ei11randomPointNSA_6detail15normal_iteratorINSA_10device_ptrINS8_IJddddddEEEEEEEJSD_EEEvT0_iT1_T2_DpNS2_10kernel_argIT3_EE_param_0];
	ld.param.u64 	%rd18, [_ZN3cub18CUB_300001_SM_10006detail9transform16transform_kernelINS2_10policy_hubILb1EN4cuda3std3__45tupleIJN6thrust24THRUST_300001_SM_1000_NS17counting_iteratorIjNSA_11use_defaultESC_SC_EEEEEE10policy1000Ei11randomPointNSA_6detail15normal_iteratorINSA_10device_ptrINS8_IJddddddEEEEEEEJSD_EEEvT0_iT1_T2_DpNS2_10kernel_argIT3_EE_param_3];
	ld.param.u32 	%r17, [_ZN3cub18CUB_300001_SM_10006detail9transform16transform_kernelINS2_10policy_hubILb1EN4cuda3std3__45tupleIJN6thrust24THRUST_300001_SM_1000_NS17counting_iteratorIjNSA_11use_defaultESC_SC_EEEEEE10policy1000Ei11randomPointNSA_6detail15normal_iteratorINSA_10device_ptrINS8_IJddddddEEEEEEEJSD_EEEvT0_iT1_T2_DpNS2_10kernel_argIT3_EE_param_1];
	cvta.to.global.u64 	%rd19, %rd18;
	shl.b32 	%r20, %r17, 7;
	mov.u32 	%r21, %ctaid.x;
	mul.lo.s32 	%r22, %r20, %r21;
	sub.s32 	%r23, %r19, %r22;
	min.s32 	%r1, %r20, %r23;
	add.s32 	%r2, %r18, %r22;
	mul.wide.s32 	%rd20, %r22, 48;
	add.s64 	%rd1, %rd19, %rd20;
	setp.gt.s32 	%p1, %r20, %r23;
	@%p1 bra 	$L__BB3_10;
	setp.lt.s32 	%p2, %r17, 1;
	@%p2 bra 	$L__BB3_21;
	mov.b32 	%r164, 0;
	mov.u32 	%r3, %tid.x;
$L__BB3_3:
	shl.b32 	%r26, %r164, 7;
	add.s32 	%r6, %r26, %r3;
	add.s32 	%r7, %r6, %r2;
	setp.eq.s32 	%p3, %r7, 0;
	mov.b32 	%r165, 1;
	@%p3 bra 	$L__BB3_9;
	cvt.u64.u32 	%rd54, %r7;
	mov.b64 	%rd55, 48271;
	mov.b64 	%rd56, 1;
$L__BB3_5:
	and.b64  	%rd23, %rd54, 1;
	setp.eq.b64 	%p4, %rd23, 1;
	not.pred 	%p5, %p4;
	@%p5 bra 	$L__BB3_7;
	mul.lo.s64 	%rd24, %rd56, %rd55;
	mul.hi.u64 	%rd25, %rd24, 8589934597;
	sub.s64 	%rd26, %rd24, %rd25;
	shr.u64 	%rd27, %rd26, 1;
	add.s64 	%rd28, %rd27, %rd25;
	shr.u64 	%rd29, %rd28, 30;
	mul.lo.s64 	%rd30, %rd29, 2147483647;
	sub.s64 	%rd56, %rd24, %rd30;
$L__BB3_7:
	shr.u64 	%rd8, %rd54, 1;
	mul.lo.s64 	%rd31, %rd55, %rd55;
	mul.hi.u64 	%rd32, %rd31, -9223372032559808509;
	shr.u64 	%rd33, %rd32, 30;
	mul.lo.s64 	%rd34, %rd33, 2147483647;
	sub.s64 	%rd55, %rd31, %rd34;
	setp.gt.u64 	%p6, %rd54, 1;
	mov.u64 	%rd54, %rd8;
	@%p6 bra 	$L__BB3_5;
	cvt.u32.u64 	%r27, %rd56;
	mul.hi.u32 	%r28, %r27, 3;
	sub.s32 	%r29, %r27, %r28;
	shr.u32 	%r30, %r29, 1;
	add.s32 	%r31, %r30, %r28;
	shr.u32 	%r32, %r31, 30;
	mul.lo.s32 	%r33, %r32, 2147483647;
	sub.s32 	%r165, %r27, %r33;
$L__BB3_9:
	mul.hi.u32 	%r34, %r165, -1131474031;
	shr.u32 	%r35, %r34, 15;
	mul.lo.s32 	%r36, %r35, 44488;
	sub.s32 	%r37, %r165, %r36;
	mul.lo.s32 	%r38, %r37, 48271;
	mul.lo.s32 	%r39, %r35, 3399;
	setp.lt.u32 	%p7, %r38, %r39;
	xor.b32  	%r40, %r39, 2147483647;
	neg.s32 	%r41, %r39;
	selp.b32 	%r42, %r40, %r41, %p7;
	add.s32 	%r43, %r42, %r38;
	cvt.rn.f64.u32 	%fd1, %r43;
	div.rn.f64 	%fd2, %fd1, 0d41DFFFFFFF800000;
	mul.hi.u32 	%r44, %r43, -1131474031;
	shr.u32 	%r45, %r44, 15;
	mul.lo.s32 	%r46, %r45, 44488;
	sub.s32 	%r47, %r43, %r46;
	mul.lo.s32 	%r48, %r47, 48271;
	mul.lo.s32 	%r49, %r45, 3399;
	setp.lt.u32 	%p8, %r48, %r49;
	xor.b32  	%r50, %r49, 2147483647;
	neg.s32 	%r51, %r49;
	selp.b32 	%r52, %r50, %r51, %p8;
	add.s32 	%r53, %r52, %r48;
	cvt.rn.f64.u32 	%fd3, %r53;
	div.rn.f64 	%fd4, %fd3, 0d41DFFFFFFF800000;
	mul.hi.u32 	%r54, %r53, -1131474031;
	shr.u32 	%r55, %r54, 15;
	mul.lo.s32 	%r56, %r55, 44488;
	sub.s32 	%r57, %r53, %r56;
	mul.lo.s32 	%r58, %r57, 48271;
	mul.lo.s32 	%r59, %r55, 3399;
	setp.lt.u32 	%p9, %r58, %r59;
	xor.b32  	%r60, %r59, 2147483647;
	neg.s32 	%r61, %r59;
	selp.b32 	%r62, %r60, %r61, %p9;
	add.s32 	%r63, %r62, %r58;
	cvt.rn.f64.u32 	%fd5, %r63;
	div.rn.f64 	%fd6, %fd5, 0d41DFFFFFFF800000;
	mul.hi.u32 	%r64, %r63, -1131474031;
	shr.u32 	%r65, %r64, 15;
	mul.lo.s32 	%r66, %r65, 44488;
	sub.s32 	%r67, %r63, %r66;
	mul.lo.s32 	%r68, %r67, 48271;
	mul.lo.s32 	%r69, %r65, 3399;
	setp.lt.u32 	%p10, %r68, %r69;
	xor.b32  	%r70, %r69, 2147483647;
	neg.s32 	%r71, %r69;
	selp.b32 	%r72, %r70, %r71, %p10;
	add.s32 	%r73, %r72, %r68;
	cvt.rn.f64.u32 	%fd7, %r73;
	div.rn.f64 	%fd8, %fd7, 0d41DFFFFFFF800000;
	mul.hi.u32 	%r74, %r73, -1131474031;
	shr.u32 	%r75, %r74, 15;
	mul.lo.s32 	%r76, %r75, 44488;
	sub.s32 	%r77, %r73, %r76;
	mul.lo.s32 	%r78, %r77, 48271;
	mul.lo.s32 	%r79, %r75, 3399;
	setp.lt.u32 	%p11, %r78, %r79;
	xor.b32  	%r80, %r79, 2147483647;
	neg.s32 	%r81, %r79;
	selp.b32 	%r82, %r80, %r81, %p11;
	add.s32 	%r83, %r82, %r78;
	cvt.rn.f64.u32 	%fd9, %r83;
	div.rn.f64 	%fd10, %fd9, 0d41E2640BC4DCB08D;
	add.f64 	%fd11, %fd10, 0d3FC645A1CAC08312;
	mul.hi.u32 	%r84, %r83, -1131474031;
	shr.u32 	%r85, %r84, 15;
	mul.lo.s32 	%r86, %r85, 44488;
	sub.s32 	%r87, %r83, %r86;
	mul.lo.s32 	%r88, %r87, 48271;
	mul.lo.s32 	%r89, %r85, 3399;
	setp.lt.u32 	%p12, %r88, %r89;
	xor.b32  	%r90, %r89, 2147483647;
	neg.s32 	%r91, %r89;
	selp.b32 	%r92, %r90, %r91, %p12;
	add.s32 	%r93, %r92, %r88;
	cvt.rn.f64.u32 	%fd12, %r93;
	div.rn.f64 	%fd13, %fd12, 0d41CE9042811C9B82;
	add.f64 	%fd14, %fd13, 0d3FF0C083126E978D;
	mul.wide.s32 	%rd35, %r6, 48;
	add.s64 	%rd36, %rd1, %rd35;
	st.global.f64 	[%rd36], %fd2;
	st.global.f64 	[%rd36+8], %fd4;
	st.global.f64 	[%rd36+16], %fd6;
	st.global.f64 	[%rd36+24], %fd8;
	st.global.f64 	[%rd36+32], %fd11;
	st.global.f64 	[%rd36+40], %fd14;
	add.s32 	%r164, %r164, 1;
	setp.eq.s32 	%p13, %r164, %r17;
	@%p13 bra 	$L__BB3_21;
	bra.uni 	$L__BB3_3;
$L__BB3_10:
	setp.lt.s32 	%p14, %r17, 1;
	@%p14 bra 	$L__BB3_21;
	mov.b32 	%r166, 0;
	mov.u32 	%r4, %tid.x;
$L__BB3_12:
	shl.b32 	%r95, %r166, 7;
	add.s32 	%r12, %r95, %r4;
	setp.ge.s32 	%p15, %r12, %r1;
	@%p15 bra 	$L__BB3_20;
	add.s32 	%r13, %r12, %r2;
	setp.eq.s32 	%p16, %r13, 0;
	mov.b32 	%r167, 1;
	@%p16 bra 	$L__BB3_19;
	cvt.u64.u32 	%rd58, %r13;
	mov.b64 	%rd59, 48271;
	mov.b64 	%rd60, 1;
$L__BB3_15:
	and.b64  	%rd39, %rd58, 1;
	setp.eq.b64 	%p17, %rd39, 1;
	not.pred 	%p18, %p17;
	@%p18 bra 	$L__BB3_17;
	mul.lo.s64 	%rd40, %rd60, %rd59;
	mul.hi.u64 	%rd41, %rd40, 8589934597;
	sub.s64 	%rd42, %rd40, %rd41;
	shr.u64 	%rd43, %rd42, 1;
	add.s64 	%rd44, %rd43, %rd41;
	shr.u64 	%rd45, %rd44, 30;
	mul.lo.s64 	%rd46, %rd45, 2147483647;
	sub.s64 	%rd60, %rd40, %rd46;
$L__BB3_17:
	shr.u64 	%rd16, %rd58, 1;
	mul.lo.s64 	%rd47, %rd59, %rd59;
	mul.hi.u64 	%rd48, %rd47, -9223372032559808509;
	shr.u64 	%rd49, %rd48, 30;
	mul.lo.s64 	%rd50, %rd49, 2147483647;
	sub.s64 	%rd59, %rd47, %rd50;
	setp.gt.u64 	%p19, %rd58, 1;
	mov.u64 	%rd58, %rd16;
	@%p19 bra 	$L__BB3_15;
	cvt.u32.u64 	%r97, %rd60;
	mul.hi.u32 	%r98, %r97, 3;
	sub.s32 	%r99, %r97, %r98;
	shr.u32 	%r100, %r99, 1;
	add.s32 	%r101, %r100, %r98;
	shr.u32 	%r102, %r101, 30;
	mul.lo.s32 	%r103, %r102, 2147483647;
	sub.s32 	%r167, %r97, %r103;
$L__BB3_19:
	mul.hi.u32 	%r104, %r167, -1131474031;
	shr.u32 	%r105, %r104, 15;
	mul.lo.s32 	%r106, %r105, 44488;
	sub.s32 	%r107, %r167, %r106;
	mul.lo.s32 	%r108, %r107, 48271;
	mul.lo.s32 	%r109, %r105, 3399;
	setp.lt.u32 	%p20, %r108, %r109;
	xor.b32  	%r110, %r109, 2147483647;
	neg.s32 	%r111, %r109;
	selp.b32 	%r112, %r110, %r111, %p20;
	add.s32 	%r113, %r112, %r108;
	cvt.rn.f64.u32 	%fd15, %r113;
	div.rn.f64 	%fd16, %fd15, 0d41DFFFFFFF800000;
	mul.hi.u32 	%r114, %r113, -1131474031;
	shr.u32 	%r115, %r114, 15;
	mul.lo.s32 	%r116, %r115, 44488;
	sub.s32 	%r117, %r113, %r116;
	mul.lo.s32 	%r118, %r117, 48271;
	mul.lo.s32 	%r119, %r115, 3399;
	setp.lt.u32 	%p21, %r118, %r119;
	xor.b32  	%r120, %r119, 2147483647;
	neg.s32 	%r121, %r119;
	selp.b32 	%r122, %r120, %r121, %p21;
	add.s32 	%r123, %r122, %r118;
	cvt.rn.f64.u32 	%fd17, %r123;
	div.rn.f64 	%fd18, %fd17, 0d41DFFFFFFF800000;
	mul.hi.u32 	%r124, %r123, -1131474031;
	shr.u32 	%r125, %r124, 15;
	mul.lo.s32 	%r126, %r125, 44488;
	sub.s32 	%r127, %r123, %r126;
	mul.lo.s32 	%r128, %r127, 48271;
	mul.lo.s32 	%r129, %r125, 3399;
	setp.lt.u32 	%p22, %r128, %r129;
	xor.b32  	%r130, %r129, 2147483647;
	neg.s32 	%r131, %r129;
	selp.b32 	%r132, %r130, %r131, %p22;
	add.s32 	%r133, %r132, %r128;
	cvt.rn.f64.u32 	%fd19, %r133;
	div.rn.f64 	%fd20, %fd19, 0d41DFFFFFFF800000;
	mul.hi.u32 	%r134, %r133, -1131474031;
	shr.u32 	%r135, %r134, 15;
	mul.lo.s32 	%r136, %r135, 44488;
	sub.s32 	%r137, %r133, %r136;
	mul.lo.s32 	%r138, %r137, 48271;
	mul.lo.s32 	%r139, %r135, 3399;
	setp.lt.u32 	%p23, %r138, %r139;
	xor.b32  	%r140, %r139, 2147483647;
	neg.s32 	%r141, %r139;
	selp.b32 	%r142, %r140, %r141, %p23;
	add.s32 	%r143, %r142, %r138;
	cvt.rn.f64.u32 	%fd21, %r143;
	div.rn.f64 	%fd22, %fd21, 0d41DFFFFFFF800000;
	mul.hi.u32 	%r144, %r143, -1131474031;
	shr.u32 	%r145, %r144, 15;
	mul.lo.s32 	%r146, %r145, 44488;
	sub.s32 	%r147, %r143, %r146;
	mul.lo.s32 	%r148, %r147, 48271;
	mul.lo.s32 	%r149, %r145, 3399;
	setp.lt.u32 	%p24, %r148, %r149;
	xor.b32  	%r150, %r149, 2147483647;
	neg.s32 	%r151, %r149;
	selp.b32 	%r152, %r150, %r151, %p24;
	add.s32 	%r153, %r152, %r148;
	cvt.rn.f64.u32 	%fd23, %r153;
	div.rn.f64 	%fd24, %fd23, 0d41E2640BC4DCB08D;
	add.f64 	%fd25, %fd24, 0d3FC645A1CAC08312;
	mul.hi.u32 	%r154, %r153, -1131474031;
	shr.u32 	%r155, %r154, 15;
	mul.lo.s32 	%r156, %r155, 44488;
	sub.s32 	%r157, %r153, %r156;
	mul.lo.s32 	%r158, %r157, 48271;
	mul.lo.s32 	%r159, %r155, 3399;
	setp.lt.u32 	%p25, %r158, %r159;
	xor.b32  	%r160, %r159, 2147483647;
	neg.s32 	%r161, %r159;
	selp.b32 	%r162, %r160, %r161, %p25;
	add.s32 	%r163, %r162, %r158;
	cvt.rn.f64.u32 	%fd26, %r163;
	div.rn.f64 	%fd27, %fd26, 0d41CE9042811C9B82;
	add.f64 	%fd28, %fd27, 0d3FF0C083126E978D;
	mul.wide.s32 	%rd51, %r12, 48;
	add.s64 	%rd52, %rd1, %rd51;
	st.global.f64 	[%rd52], %fd16;
	st.global.f64 	[%rd52+8], %fd18;
	st.global.f64 	[%rd52+16], %fd20;
	st.global.f64 	[%rd52+24], %fd22;
	st.global.f64 	[%rd52+32], %fd25;
	st.global.f64 	[%rd52+40], %fd28;
$L__BB3_20:
	add.s32 	%r166, %r166, 1;
	setp.ne.s32 	%p26, %r166, %r17;
	@%p26 bra 	$L__BB3_12;
$L__BB3_21:
	ret;

}
	// .globl	_ZN3cub18CUB_300001_SM_10006detail9transform16transform_kernelINS2_10policy_hubILb1EN4cuda3std3__45tupleIJN6thrust24THRUST_300001_SM_1000_NS17counting_iteratorIjNSA_11use_defaultESC_SC_EEEEEE10policy1000El11randomPointNSA_6detail15normal_iteratorINSA_10device_ptrINS8_IJddddddEEEEEEEJSD_EEEvT0_iT1_T2_DpNS2_10kernel_argIT3_EE
.visible .entry _ZN3cub18CUB_300001_SM_10006detail9transform16transform_kernelINS2_10policy_hubILb1EN4cuda3std3__45tupleIJN6thrust24THRUST_300001_SM_1000_NS17counting_iteratorIjNSA_11use_defaultESC_SC_EEEEEE10policy1000El11randomPointNSA_6detail15normal_iteratorINSA_10device_ptrINS8_IJddddddEEEEEEEJSD_EEEvT0_iT1_T2_DpNS2_10kernel_argIT3_EE(
	.param .u64 _ZN3cub18CUB_300001_SM_10006detail9transform16transform_kernelINS2_10policy_hubILb1EN4cuda3std3__45tupleIJN6thrust24THRUST_300001_SM_1000_NS17counting_iteratorIjNSA_11use_defaultESC_SC_EEEEEE10policy1000El11randomPointNSA_6detail15normal_iteratorINSA_10device_ptrINS8_IJddddddEEEEEEEJSD_EEEvT0_iT1_T2_DpNS2_10kernel_argIT3_EE_param_0,
	.param .u32 _ZN3cub18CUB_300001_SM_10006detail9transform16transform_kernelINS2_10policy_hubILb1EN4cuda3std3__45tupleIJN6thrust24THRUST_300001_SM_1000_NS17counting_iteratorIjNSA_11use_defaultESC_SC_EEEEEE10policy1000El11randomPointNSA_6detail15normal_iteratorINSA_10device_ptrINS8_IJddddddEEEEEEEJSD_EEEvT0_iT1_T2_DpNS2_10kernel_argIT3_EE_param_1,
	.param .align 1 .b8 _ZN3cub18CUB_300001_SM_10006detail9transform16transform_kernelINS2_10policy_hubILb1EN4cuda3std3__45tupleIJN6thrust24THRUST_300001_SM_1000_NS17counting_iteratorIjNSA_11use_defaultESC_SC_EEEEEE10policy1000El11randomPointNSA_6detail15normal_iteratorINSA_10device_ptrINS8_IJddddddEEEEEEEJSD_EEEvT0_iT1_T2_DpNS2_10kernel_argIT3_EE_param_2[1],
	.param .align 8 .b8 _ZN3cub18CUB_300001_SM_10006detail9transform16transform_kernelINS2_10policy_hubILb1EN4cuda3std3__45tupleIJN6thrust24THRUST_300001_SM_1000_NS17counting_iteratorIjNSA_11use_defaultESC_SC_EEEEEE10policy1000El11randomPointNSA_6detail15normal_iteratorINSA_10device_ptrINS8_IJddddddEEEEEEEJSD_EEEvT0_iT1_T2_DpNS2_10kernel_argIT3_EE_param_3[8],
	.param .align 8 .b8 _ZN3cub18CUB_300001_SM_10006detail9transform16transform_kernelINS2_10policy_hubILb1EN4cuda3std3__45tupleIJN6thrust24THRUST_300001_SM_1000_NS17counting_iteratorIjNSA_11use_defaultESC_SC_EEEEEE10policy1000El11randomPointNSA_6detail15normal_iteratorINSA_10device_ptrINS8_IJddddddEEEEEEEJSD_EEEvT0_iT1_T2_DpNS2_10kernel_argIT3_EE_param_4[16]
)
.maxntid 128
{
	.reg .pred 	%p<27>;
	.reg .b32 	%r<166>;
	.reg .b64 	%rd<66>;
	.reg .b64 	%fd<29>;

	ld.param.u32 	%r18, [_ZN3cub18CUB_300001_SM_10006detail9transform16transform_kernelINS2_10policy_hubILb1EN4cuda3std3__45tupleIJN6thrust24THRUST_300001_SM_1000_NS17counting_iteratorIjNSA_11use_defaultESC_SC_EEEEEE10policy1000El11randomPointNSA_6detail15normal_iteratorINSA_10device_ptrINS8_IJddddddEEEEEEEJSD_EEEvT0_iT1_T2_DpNS2_10kernel_argIT3_EE_param_4];
	ld.param.u64 	%rd18, [_ZN3cub18CUB_300001_SM_10006detail9transform16transform_kernelINS2_10policy_hubILb1EN4cuda3std3__45tupleIJN6thrust24THRUST_300001_SM_1000_NS17counting_iteratorIjNSA_11use_defaultESC_SC_EEEEEE10policy1000El11randomPointNSA_6detail15normal_iteratorINSA_10device_ptrINS8_IJddddddEEEEEEEJSD_EEEvT0_iT1_T2_DpNS2_10kernel_argIT3_EE_param_0];
	ld.param.u64 	%rd19, [_ZN3cub18CUB_300001_SM_10006detail9transform16transform_kernelINS2_10policy_hubILb1EN4cuda3std3__45tupleIJN6thrust24THRUST_300001_SM_1000_NS17counting_iteratorIjNSA_11use_defaultESC_SC_EEEEEE10policy1000El11randomPointNSA_6detail15normal_iteratorINSA_10device_ptrINS8_IJddddddEEEEEEEJSD_EEEvT0_iT1_T2_DpNS2_10kernel_argIT3_EE_param_3];
	ld.param.u32 	%r17, [_ZN3cub18CUB_300001_SM_10006detail9transform16transform_kernelINS2_10policy_hubILb1EN4cuda3std3__45tupleIJN6thrust24THRUST_300001_SM_1000_NS17counting_iteratorIjNSA_11use_defaultESC_SC_EEEEEE10policy1000El11randomPointNSA_6detail15normal_iteratorINSA_10device_ptrINS8_IJddddddEEEEEEEJSD_EEEvT0_iT1_T2_DpNS2_10kernel_argIT3_EE_param_1];
	cvta.to.global.u64 	%rd20, %rd19;
	shl.b32 	%r19, %r17, 7;
	mov.u32 	%r20, %ctaid.x;
	cvt.u64.u32 	%rd21, %r20;
	cvt.s64.s32 	%rd22, %r19;
	mul.lo.s64 	%rd23, %rd22, %rd21;
	sub.s64 	%rd24, %rd18, %rd23;
	min.s64 	%rd25, %rd24, %rd22;
	cvt.u32.u64 	%r1, %rd25;
	cvt.u32.u64 	%r21, %rd23;
	add.s32 	%r2, %r18, %r21;
	mad.lo.s64 	%rd1, %rd23, 48, %rd20;
	setp.eq.s32 	%p1, %r19, %r1;
	@%p1 bra 	$L__BB4_12;
	setp.lt.s32 	%p2, %r17, 1;
	@%p2 bra 	$L__BB4_21;
	mov.b32 	%r164, 0;
	mov.u32 	%r3, %tid.x;
$L__BB4_3:
	shl.b32 	%r23, %r164, 7;
	add.s32 	%r12, %r23, %r3;
	setp.ge.s32 	%p3, %r12, %r1;
	@%p3 bra 	$L__BB4_11;
	add.s32 	%r13, %r12, %r2;
	setp.eq.s32 	%p4, %r13, 0;
	mov.b32 	%r165, 1;
	@%p4 bra 	$L__BB4_10;
	cvt.u64.u32 	%rd63, %r13;
	mov.b64 	%rd64, 48271;
	mov.b64 	%rd65, 1;
$L__BB4_6:
	and.b64  	%rd28, %rd63, 1;
	setp.eq.b64 	%p5, %rd28, 1;
	not.pred 	%p6, %p5;
	@%p6 bra 	$L__BB4_8;
	mul.lo.s64 	%rd29, %rd65, %rd64;
	mul.hi.u64 	%rd30, %rd29, 8589934597;
	sub.s64 	%rd31, %rd29, %rd30;
	shr.u64 	%rd32, %rd31, 1;
	add.s64 	%rd33, %rd32, %rd30;
	shr.u64 	%rd34, %rd33, 30;
	mul.lo.s64 	%rd35, %rd34, 2147483647;
	sub.s64 	%rd65, %rd29, %rd35;
$L__BB4_8:
	shr.u64 	%rd16, %rd63, 1;
	mul.lo.s64 	%rd36, %rd64, %rd64;
	mul.hi.u64 	%rd37, %rd36, -9223372032559808509;
	shr.u64 	%rd38, %rd37, 30;
	mul.lo.s64 	%rd39, %rd38, 2147483647;
	sub.s64 	%rd64, %rd36, %rd39;
	setp.gt.u64 	%p7, %rd63, 1;
	mov.u64 	%rd63, %rd16;
	@%p7 bra 	$L__BB4_6;
	cvt.u32.u64 	%r25, %rd65;
	mul.hi.u32 	%r26, %r25, 3;
	sub.s32 	%r27, %r25, %r26;
	shr.u32 	%r28, %r27, 1;
	add.s32 	%r29, %r28, %r26;
	shr.u32 	%r30, %r29, 30;
	mul.lo.s32 	%r31, %r30, 2147483647;
	sub.s32 	%r165, %r25, %r31;
$L__BB4_10:
	mul.hi.u32 	%r32, %r165, -1131474031;
	shr.u32 	%r33, %r32, 15;
	mul.lo.s32 	%r34, %r33, 44488;
	sub.s32 	%r35, %r165, %r34;
	mul.lo.s32 	%r36, %r35, 48271;
	mul.lo.s32 	%r37, %r33, 3399;
	setp.lt.u32 	%p8, %r36, %r37;
	xor.b32  	%r38, %r37, 2147483647;
	neg.s32 	%r39, %r37;
	selp.b32 	%r40, %r38, %r39, %p8;
	add.s32 	%r41, %r40, %r36;
	cvt.rn.f64.u32 	%fd1, %r41;
	div.rn.f64 	%fd2, %fd1, 0d41DFFFFFFF800000;
	mul.hi.u32 	%r42, %r41, -1131474031;
	shr.u32 	%r43, %r42, 15;
	mul.lo.s32 	%r44, %r43, 44488;
	sub.s32 	%r45, %r41, %r44;
	mul.lo.s32 	%r46, %r45, 48271;
	mul.lo.s32 	%r47, %r43, 3399;
	setp.lt.u32 	%p9, %r46, %r47;
	xor.b32  	%r48, %r47, 2147483647;
	neg.s32 	%r49, %r47;
	selp.b32 	%r50, %r48, %r49, %p9;
	add.s32 	%r51, %r50, %r46;
	cvt.rn.f64.u32 	%fd3, %r51;
	div.rn.f64 	%fd4, %fd3, 0d41DFFFFFFF800000;
	mul.hi.u32 	%r52, %r51, -1131474031;
	shr.u32 	%r53, %r52, 15;
	mul.lo.s32 	%r54, %r53, 44488;
	sub.s32 	%r55, %r51, %r54;
	mul.lo.s32 	%r56, %r55, 48271;
	mul.lo.s32 	%r57, %r53, 3399;
	setp.lt.u32 	%p10, %r56, %r57;
	xor.b32  	%r58, %r57, 2147483647;
	neg.s32 	%r59, %r57;
	selp.b32 	%r60, %r58, %r59, %p10;
	add.s32 	%r61, %r60, %r56;
	cvt.rn.f64.u32 	%fd5, %r61;
	div.rn.f64 	%fd6, %fd5, 0d41DFFFFFFF800000;
	mul.hi.u32 	%r62, %r61, -1131474031;
	shr.u32 	%r63, %r62, 15;
	mul.lo.s32 	%r64, %r63, 44488;
	sub.s32 	%r65, %r61, %r64;
	mul.lo.s32 	%r66, %r65, 48271;
	mul.lo.s32 	%r67, %r63, 3399;
	setp.lt.u32 	%p11, %r66, %r67;
	xor.b32  	%r68, %r67, 2147483647;
	neg.s32 	%r69, %r67;
	selp.b32 	%r70, %r68, %r69, %p11;
	add.s32 	%r71, %r70, %r66;
	cvt.rn.f64.u32 	%fd7, %r71;
	div.rn.f64 	%fd8, %fd7, 0d41DFFFFFFF800000;
	mul.hi.u32 	%r72, %r71, -1131474031;
	shr.u32 	%r73, %r72, 15;
	mul.lo.s32 	%r74, %r73, 44488;
	sub.s32 	%r75, %r71, %r74;
	mul.lo.s32 	%r76, %r75, 48271;
	mul.lo.s32 	%r77, %r73, 3399;
	setp.lt.u32 	%p12, %r76, %r77;
	xor.b32  	%r78, %r77, 2147483647;
	neg.s32 	%r79, %r77;
	selp.b32 	%r80, %r78, %r79, %p12;
	add.s32 	%r81, %r80, %r76;
	cvt.rn.f64.u32 	%fd9, %r81;
	div.rn.f64 	%fd10, %fd9, 0d41E2640BC4DCB08D;
	add.f64 	%fd11, %fd10, 0d3FC645A1CAC08312;
	mul.hi.u32 	%r82, %r81, -1131474031;
	shr.u32 	%r83, %r82, 15;
	mul.lo.s32 	%r84, %r83, 44488;
	sub.s32 	%r85, %r81, %r84;
	mul.lo.s32 	%r86, %r85, 48271;
	mul.lo.s32 	%r87, %r83, 3399;
	setp.lt.u32 	%p13, %r86, %r87;
	xor.b32  	%r88, %r87, 2147483647;
	neg.s32 	%r89, %r87;
	selp.b32 	%r90, %r88, %r89, %p13;
	add.s32 	%r91, %r90, %r86;
	cvt.rn.f64.u32 	%fd12, %r91;
	div.rn.f64 	%fd13, %fd12, 0d41CE9042811C9B82;
	add.f64 	%fd14, %fd13, 0d3FF0C083126E978D;
	mul.wide.s32 	%rd40, %r12, 48;
	add.s64 	%rd41, %rd1, %rd40;
	st.global.f64 	[%rd41], %fd2;
	st.global.f64 	[%rd41+8], %fd4;
	st.global.f64 	[%rd41+16], %fd6;
	st.global.f64 	[%rd41+24], %fd8;
	st.global.f64 	[%rd41+32], %fd11;
	st.global.f64 	[%rd41+40], %fd14;
$L__BB4_11:
	add.s32 	%r164, %r164, 1;
	setp.ne.s32 	%p14, %r164, %r17;
	@%p14 bra 	$L__BB4_3;
	bra.uni 	$L__BB4_21;
$L__BB4_12:
	setp.lt.s32 	%p15, %r17, 1;
	@%p15 bra 	$L__BB4_21;
	mov.b32 	%r162, 0;
	mov.u32 	%r4, %tid.x;
$L__BB4_14:
	shl.b32 	%r94, %r162, 7;
	add.s32 	%r6, %r94, %r4;
	add.s32 	%r7, %r6, %r2;
	setp.eq.s32 	%p16, %r7, 0;
	mov.b32 	%r163, 1;
	@%p16 bra 	$L__BB4_20;
	cvt.u64.u32 	%rd59, %r7;
	mov.b64 	%rd60, 48271;
	mov.b64 	%rd61, 1;
$L__BB4_16:
	and.b64  	%rd44, %rd59, 1;
	setp.eq.b64 	%p17, %rd44, 1;
	not.pred 	%p18, %p17;
	@%p18 bra 	$L__BB4_18;
	mul.lo.s64 	%rd45, %rd61, %rd60;
	mul.hi.u64 	%rd46, %rd45, 8589934597;
	sub.s64 	%rd47, %rd45, %rd46;
	shr.u64 	%rd48, %rd47, 1;
	add.s64 	%rd49, %rd48, %rd46;
	shr.u64 	%rd50, %rd49, 30;
	mul.lo.s64 	%rd51, %rd50, 2147483647;
	sub.s64 	%rd61, %rd45, %rd51;
$L__BB4_18:
	shr.u64 	%rd8, %rd59, 1;
	mul.lo.s64 	%rd52, %rd60, %rd60;
	mul.hi.u64 	%rd53, %rd52, -9223372032559808509;
	shr.u64 	%rd54, %rd53, 30;
	mul.lo.s64 	%rd55, %rd54, 2147483647;
	sub.s64 	%rd60, %rd52, %rd55;
	setp.gt.u64 	%p19, %rd59, 1;
	mov.u64 	%rd59, %rd8;
	@%p19 bra 	$L__BB4_16;
	cvt.u32.u64 	%r95, %rd61;
	mul.hi.u32 	%r96, %r95, 3;
	sub.s32 	%r97, %r95, %r96;
	shr.u32 	%r98, %r97, 1;
	add.s32 	%r99, %r98, %r96;
	shr.u32 	%r100, %r99, 30;
	mul.lo.s32 	%r101, %r100, 2147483647;
	sub.s32 	%r163, %r95, %r101;
$L__BB4_20:
	mul.hi.u32 	%r102, %r163, -1131474031;
	shr.u32 	%r103, %r102, 15;
	mul.lo.s32 	%r104, %r103, 44488;
	sub.s32 	%r105, %r163, %r104;
	mul.lo.s32 	%r106, %r105, 48271;
	mul.lo.s32 	%r107, %r103, 3399;
	setp.lt.u32 	%p20, %r106, %r107;
	xor.b32  	%r108, %r107, 2147483647;
	neg.s32 	%r109, %r107;
	selp.b32 	%r110, %r108, %r109, %p20;
	add.s32 	%r111, %r110, %r106;
	cvt.rn.f64.u32 	%fd15, %r111;
	div.rn.f64 	%fd16, %fd15, 0d41DFFFFFFF800000;
	mul.hi.u32 	%r112, %r111, -1131474031;
	shr.u32 	%r113, %r112, 15;
	mul.lo.s32 	%r114, %r113, 44488;
	sub.s32 	%r115, %r111, %r114;
	mul.lo.s32 	%r116, %r115, 48271;
	mul.lo.s32 	%r117, %r113, 3399;
	setp.lt.u32 	%p21, %r116, %r117;
	xor.b32  	%r118, %r117, 2147483647;
	neg.s32 	%r119, %r117;
	selp.b32 	%r120, %r118, %r119, %p21;
	add.s32 	%r121, %r120, %r116;
	cvt.rn.f64.u32 	%fd17, %r121;
	div.rn.f64 	%fd18, %fd17, 0d41DFFFFFFF800000;
	mul.hi.u32 	%r122, %r121, -1131474031;
	shr.u32 	%r123, %r122, 15;
	mul.lo.s32 	%r124, %r123, 44488;
	sub.s32 	%r125, %r121, %r124;
	mul.lo.s32 	%r126, %r125, 48271;
	mul.lo.s32 	%r127, %r123, 3399;
	setp.lt.u32 	%p22, %r126, %r127;
	xor.b32  	%r128, %r127, 2147483647;
	neg.s32 	%r129, %r127;
	selp.b32 	%r130, %r128, %r129, %p22;
	add.s32 	%r131, %r130, %r126;
	cvt.rn.f64.u32 	%fd19, %r131;
	div.rn.f64 	%fd20, %fd19, 0d41DFFFFFFF800000;
	mul.hi.u32 	%r132, %r131, -1131474031;
	shr.u32 	%r133, %r132, 15;
	mul.lo.s32 	%r134, %r133, 44488;
	sub.s32 	%r135, %r131, %r134;
	mul.lo.s32 	%r136, %r135, 48271;
	mul.lo.s32 	%r137, %r133, 3399;
	setp.lt.u32 	%p23, %r136, %r137;
	xor.b32  	%r138, %r137, 2147483647;
	neg.s32 	%r139, %r137;
	selp.b32 	%r140, %r138, %r139, %p23;
	add.s32 	%r141, %r140, %r136;
	cvt.rn.f64.u32 	%fd21, %r141;
	div.rn.f64 	%fd22, %fd21, 0d41DFFFFFFF800000;
	mul.hi.u32 	%r142, %r141, -1131474031;
	shr.u32 	%r143, %r142, 15;
	mul.lo.s32 	%r144, %r143, 44488;
	sub.s32 	%r145, %r141, %r144;
	mul.lo.s32 	%r146, %r145, 48271;
	mul.lo.s32 	%r147, %r143, 3399;
	setp.lt.u32 	%p24, %r146, %r147;
	xor.b32  	%r148, %r147, 2147483647;
	neg.s32 	%r149, %r147;
	selp.b32 	%r150, %r148, %r149, %p24;
	add.s32 	%r151, %r150, %r146;
	cvt.rn.f64.u32 	%fd23, %r151;
	div.rn.f64 	%fd24, %fd23, 0d41E2640BC4DCB08D;
	add.f64 	%fd25, %fd24, 0d3FC645A1CAC08312;
	mul.hi.u32 	%r152, %r151, -1131474031;
	shr.u32 	%r153, %r152, 15;
	mul.lo.s32 	%r154, %r153, 44488;
	sub.s32 	%r155, %r151, %r154;
	mul.lo.s32 	%r156, %r155, 48271;
	mul.lo.s32 	%r157, %r153, 3399;
	setp.lt.u32 	%p25, %r156, %r157;
	xor.b32  	%r158, %r157, 2147483647;
	neg.s32 	%r159, %r157;
	selp.b32 	%r160, %r158, %r159, %p25;
	add.s32 	%r161, %r160, %r156;
	cvt.rn.f64.u32 	%fd26, %r161;
	div.rn.f64 	%fd27, %fd26, 0d41CE9042811C9B82;
	add.f64 	%fd28, %fd27, 0d3FF0C083126E978D;
	mul.wide.s32 	%rd56, %r6, 48;
	add.s64 	%rd57, %rd1, %rd56;
	st.global.f64 	[%rd57], %fd16;
	st.global.f64 	[%rd57+8], %fd18;
	st.global.f64 	[%rd57+16], %fd20;
	st.global.f64 	[%rd57+24], %fd22;
	st.global.f64 	[%rd57+32], %fd25;
	st.global.f64 	[%rd57+40], %fd28;
	add.s32 	%r162, %r162, 1;
	setp.eq.s32 	%p26, %r162, %r17;
	@%p26 bra 	$L__BB4_21;
	bra.uni 	$L__BB4_14;
$L__BB4_21:
	ret;

}
	// .globl	_ZN3cub18CUB_300001_SM_10006detail9transform16transform_kernelINS2_10policy_hubILb1EN4cuda3std3__45tupleIJN6thrust24THRUST_300001_SM_1000_NS6detail15normal_iteratorINSA_10device_ptrINS8_IJddddddEEEEEEEEEEE10policy1000Ei7functorNSC_INSD_INS8_IJddddEEEEEEEJPSE_EEEvT0_iT1_T2_DpNS2_10kernel_argIT3_EE
.visible .entry _ZN3cub18CUB_300001_SM_10006detail9transform16transform_kernelINS2_10policy_hubILb1EN4cuda3std3__45tupleIJN6thrust24THRUST_300001_SM_1000_NS6detail15normal_iteratorINSA_10device_ptrINS8_IJddddddEEEEEEEEEEE10policy1000Ei7functorNSC_INSD_INS8_IJddddEEEEEEEJPSE_EEEvT0_iT1_T2_DpNS2_10kernel_argIT3_EE(
	.param .u32 _ZN3cub18CUB_300001_SM_10006detail9transform16transform_kernelINS2_10policy_hubILb1EN4cuda3std3__45tupleIJN6thrust24THRUST_300001_SM_1000_NS6detail15normal_iteratorINSA_10device_ptrINS8_IJddddddEEEEEEEEEEE10policy1000Ei7functorNSC_INSD_INS8_IJddddEEEEEEEJPSE_EEEvT0_iT1_T2_DpNS2_10kernel_argIT3_EE_param_0,
	.param .u32 _ZN3cub18CUB_300001_SM_10006detail9transform16transform_kernelINS2_10policy_hubILb1EN4cuda3std3__45tupleIJN6thrust24THRUST_300001_SM_1000_NS6detail15normal_iteratorINSA_10device_ptrINS8_IJddddddEEEEEEEEEEE10policy1000Ei7functorNSC_INSD_INS8_IJddddEEEEEEEJPSE_EEEvT0_iT1_T2_DpNS2_10kernel_argIT3_EE_param_1,
	.param .align 16 .b8 _ZN3cub18CUB_300001_SM_10006detail9transform16transform_kernelINS2_10policy_hubILb1EN4cuda3std3__45tupleIJN6thrust24THRUST_300001_SM_1000_NS6detail15normal_iteratorINSA_10device_ptrINS8_IJddddddEEEEEEEEEEE10policy1000Ei7functorNSC_INSD_INS8_IJddddEEEEEEEJPSE_EEEvT0_iT1_T2_DpNS2_10kernel_argIT3_EE_param_2[104],
	.param .align 8 .b8 _ZN3cub18CUB_300001_SM_10006detail9transform16transform_kernelINS2_10policy_hubILb1EN4cuda3std3__45tupleIJN6thrust24THRUST_300001_SM_1000_NS6detail15normal_iteratorINSA_10device_ptrINS8_IJddddddEEEEEEEEEEE10policy1000Ei7functorNSC_INSD_INS8_IJddddEEEEEEEJPSE_EEEvT0_iT1_T2_DpNS2_10kernel_argIT3_EE_param_3[8],
	.param .align 8 .b8 _ZN3cub18CUB_300001_SM_10006detail9transform16transform_kernelINS2_10policy_hubILb1EN4cuda3std3__45tupleIJN6thrust24THRUST_300001_SM_1000_NS6detail15normal_iteratorINSA_10device_ptrINS8_IJddddddEEEEEEEEEEE10policy1000Ei7functorNSC_INSD_INS8_IJddddEEEEEEEJPSE_EEEvT0_iT1_T2_DpNS2_10kernel_argIT3_EE_param_4[16]
)
.maxntid 128
{
	.reg .pred 	%p<3>;
	.reg .b32 	%r<14>;
	.reg .b64 	%rd<12>;

	ld.param.u64 	%rd4, [_ZN3cub18CUB_300001_SM_10006detail9transform16transform_kernelINS2_10policy_hubILb1EN4cuda3std3__45tupleIJN6thrust24THRUST_300001_SM_1000_NS6detail15normal_iteratorINSA_10device_ptrINS8_IJddddddEEEEEEEEEEE10policy1000Ei7functorNSC_INSD_INS8_IJddddEEEEEEEJPSE_EEEvT0_iT1_T2_DpNS2_10kernel_argIT3_EE_param_4];
	ld.param.u32 	%r7, [_ZN3cub18CUB_300001_SM_10006detail9transform16transform_kernelINS2_10policy_hubILb1EN4cuda3std3__45tupleIJN6thrust24THRUST_300001_SM_1000_NS6detail15normal_iteratorINSA_10device_ptrINS8_IJddddddEEEEEEEEEEE10policy1000Ei7functorNSC_INSD_INS8_IJddddEEEEEEEJPSE_EEEvT0_iT1_T2_DpNS2_10kernel_argIT3_EE_param_0];
	ld.param.u32 	%r8, [_ZN3cub18CUB_300001_SM_10006detail9transform16transform_kernelINS2_10policy_hubILb1EN4cuda3std3__45tupleIJN6thrust24THRUST_300001_SM_1000_NS6detail15normal_iteratorINSA_10device_ptrINS8_IJddddddEEEEEEEEEEE10policy1000Ei7functorNSC_INSD_INS8_IJddddEEEEEEEJPSE_EEEvT0_iT1_T2_DpNS2_10kernel_argIT3_EE_param_1];
	shl.b32 	%r9, %r8, 7;
	mov.u32 	%r10, %ctaid.x;
	mul.lo.s32 	%r1, %r9, %r10;
	sub.s32 	%r11, %r7, %r1;
	min.s32 	%r12, %r9, %r11;
	mul.lo.s32 	%r2, %r12, 48;
	mov.u32 	%r3, %tid.x;
	shl.b32 	%r13, %r3, 7;
	setp.ge.s32 	%p1, %r13, %r2;
	@%p1 bra 	$L__BB5_3;
	cvta.to.global.u64 	%rd6, %rd4;
	mul.wide.u32 	%rd7, %r3, 128;
	add.s64 	%rd8, %rd6, %rd7;
	mul.wide.s32 	%rd9, %r1, 48;
	add.s64 	%rd11, %rd8, %rd9;
$L__BB5_2:
	.pragma "nounroll";
	// begin inline asm
	prefetch.global.L2 [%rd11];
	// end inline asm
	add.s32 	%r13, %r13, 16384;
	add.s64 	%rd11, %rd11, 16384;
	setp.lt.s32 	%p2, %r13, %r2;
	@%p2 bra 	$L__BB5_2;
$L__BB5_3:
	ret;

}
	// .globl	_ZN3cub18CUB_300001_SM_10006detail9transform16transform_kernelINS2_10policy_hubILb1EN4cuda3std3__45tupleIJN6thrust24THRUST_300001_SM_1000_NS6detail15normal_iteratorINSA_10device_ptrINS8_IJddddddEEEEEEEEEEE10policy1000El7functorNSC_INSD_INS8_IJddddEEEEEEEJPSE_EEEvT0_iT1_T2_DpNS2_10kernel_argIT3_EE
.visible .entry _ZN3cub18CUB_300001_SM_10006detail9transform16transform_kernelINS2_10policy_hubILb1EN4cuda3std3__45tupleIJN6thrust24THRUST_300001_SM_1000_NS6detail15normal_iteratorINSA_10device_ptrINS8_IJddddddEEEEEEEEEEE10policy1000El7functorNSC_INSD_INS8_IJddddEEEEEEEJPSE_EEEvT0_iT1_T2_DpNS2_10kernel_argIT3_EE(
	.param .u64 _ZN3cub18CUB_300001_SM_10006detail9transform16transform_kernelINS2_10policy_hubILb1EN4cuda3std3__45tupleIJN6thrust24THRUST_300001_SM_1000_NS6detail15normal_iteratorINSA_10device_ptrINS8_IJddddddEEEEEEEEEEE10policy1000El7functorNSC_INSD_INS8_IJddddEEEEEEEJPSE_EEEvT0_iT1_T2_DpNS2_10kernel_argIT3_EE_param_0,
	.param .u32 _ZN3cub18CUB_300001_SM_10006detail9transform16transform_kernelINS2_10policy_hubILb1EN4cuda3std3__45tupleIJN6thrust24THRUST_300001_SM_1000_NS6detail15normal_iteratorINSA_10device_ptrINS8_IJddddddEEEEEEEEEEE10policy1000El7functorNSC_INSD_INS8_IJddddEEEEEEEJPSE_EEEvT0_iT1_T2_DpNS2_10kernel_argIT3_EE_param_1,
	.param .align 16 .b8 _ZN3cub18CUB_300001_SM_10006detail9transform16transform_kernelINS2_10policy_hubILb1EN4cuda3std3__45tupleIJN6thrust24THRUST_300001_SM_1000_NS6detail15normal_iteratorINSA_10device_ptrINS8_IJddddddEEEEEEEEEEE10policy1000El7functorNSC_INSD_INS8_IJddddEEEEEEEJPSE_EEEvT0_iT1_T2_DpNS2_10kernel_argIT3_EE_param_2[104],
	.param .align 8 .b8 _ZN3cub18CUB_300001_SM_10006detail9transform16transform_kernelINS2_10policy_hubILb1EN4cuda3std3__45tupleIJN6thrust24THRUST_300001_SM_1000_NS6detail15normal_iteratorINSA_10device_ptrINS8_IJddddddEEEEEEEEEEE10policy1000El7functorNSC_INSD_INS8_IJddddEEEEEEEJPSE_EEEvT0_iT1_T2_DpNS2_10kernel_argIT3_EE_param_3[8],
	.param .align 8 .b8 _ZN3cub18CUB_300001_SM_10006detail9transform16transform_kernelINS2_10policy_hubILb1EN4cuda3std3__45tupleIJN6thrust24THRUST_300001_SM_1000_NS6detail15normal_iteratorINSA_10device_ptrINS8_IJddddddEEEEEEEEEEE10policy1000El7functorNSC_INSD_INS8_IJddddEEEEEEEJPSE_EEEvT0_iT1_T2_DpNS2_10kernel_argIT3_EE_param_4[16]
)
.maxntid 128
{
	.reg .pred 	%p<3>;
	.reg .b32 	%r<11>;
	.reg .b64 	%rd<17>;

	ld.param.u64 	%rd5, [_ZN3cub18CUB_300001_SM_10006detail9transform16transform_kernelINS2_10policy_hubILb1EN4cuda3std3__45tupleIJN6thrust24THRUST_300001_SM_1000_NS6detail15normal_iteratorINSA_10device_ptrINS8_IJddddddEEEEEEEEEEE10policy1000El7functorNSC_INSD_INS8_IJddddEEEEEEEJPSE_EEEvT0_iT1_T2_DpNS2_10kernel_argIT3_EE_param_4];
	ld.param.u64 	%rd7, [_ZN3cub18CUB_300001_SM_10006detail9transform16transform_kernelINS2_10policy_hubILb1EN4cuda3std3__45tupleIJN6thrust24THRUST_300001_SM_1000_NS6detail15normal_iteratorINSA_10device_ptrINS8_IJddddddEEEEEEEEEEE10policy1000El7functorNSC_INSD_INS8_IJddddEEEEEEEJPSE_EEEvT0_iT1_T2_DpNS2_10kernel_argIT3_EE_param_0];
	ld.param.u32 	%r6, [_ZN3cub18CUB_300001_SM_10006detail9transform16transform_kernelINS2_10policy_hubILb1EN4cuda3std3__45tupleIJN6thrust24THRUST_300001_SM_1000_NS6detail15normal_iteratorINSA_10device_ptrINS8_IJddddddEEEEEEEEEEE10policy1000El7functorNSC_INSD_INS8_IJddddEEEEEEEJPSE_EEEvT0_iT1_T2_DpNS2_10kernel_argIT3_EE_param_1];
	shl.b32 	%r7, %r6, 7;
	mov.u32 	%r8, %ctaid.x;
	cvt.u64.u32 	%rd8, %r8;
	cvt.s64.s32 	%rd9, %r7;
	mul.lo.s64 	%rd1, %rd9, %rd8;
	sub.s64 	%rd10, %rd7, %rd1;
	min.s64 	%rd11, %rd10, %rd9;
	cvt.u32.u64 	%r9, %rd11;
	mul.lo.s32 	%r1, %r9, 48;
	mov.u32 	%r2, %tid.x;
	shl.b32 	%r10, %r2, 7;
	setp.ge.s32 	%p1, %r10, %r1;
	@%p1 bra 	$L__BB6_3;
	cvta.to.global.u64 	%rd12, %rd5;
	mad.lo.s64 	%rd13, %rd1, 48, %rd12;
	mul.wide.u32 	%rd14, %r2, 128;
	add.s64 	%rd16, %rd13, %rd14;
$L__BB6_2:
	.pragma "nounroll";
	// begin inline asm
	prefetch.global.L2 [%rd16];
	// end inline asm
	add.s32 	%r10, %r10, 16384;
	add.s64 	%rd16, %rd16, 16384;
	setp.lt.s32 	%p2, %r10, %r1;
	@%p2 bra 	$L__BB6_2;
$L__BB6_3:
	ret;

}


// ===== COMPILED SASS (sm_100) =====

	.target	sm_100

	.elftype	@"ET_EXEC"


//--------------------- .note.nv.tkinfo           --------------------------
	.section	.note.nv.tkinfo,"",@"SHT_NOTE"
	.sectionflags	@"SHF_NOTE_NV_TKINFO"
	.tkinfo
        /*0018*/ 	.word	0x00000002
        /*0030*/ 	.string	""
        /*0030*/ 	.string	"ptxas"
        /*0030*/ 	.string	"Cuda compilation tools, release 13.0, V13.0.88"
        /*0030*/ 	.string	"Build cuda_13.0.r13.0/compiler.36424714_0"
        /*0030*/ 	.string	"-arch sm_100 -m 64 "



//--------------------- .note.nv.cuinfo           --------------------------
	.section	.note.nv.cuinfo,"",@"SHT_NOTE"
	.sectionflags	@"SHF_NOTE_NV_CUINFO"
        /*0018*/ 	.short	0x0002
        /*001a*/ 	.short	0x0064
        /*001c*/ 	.short	0x0082
	.zero		2


//--------------------- .nv.info                  --------------------------
	.section	.nv.info,"",@"SHT_CUDA_INFO"
	.align	4


	//----- nvinfo : EIATTR_REGCOUNT
	.align		4
        /*0000*/ 	.byte	0x04, 0x2f
        /*0002*/ 	.short	(.L_44 - .L_43)
	.align		4
.L_43:
        /*0004*/ 	.word	index@(_ZN3cub18CUB_300001_SM_10006detail11EmptyKernelIvEEvv)
        /*0008*/ 	.word	0x00000004


	//----- nvinfo : EIATTR_FRAME_SIZE
	.align		4
.L_44:
        /*000c*/ 	.byte	0x04, 0x11
        /*000e*/ 	.short	(.L_46 - .L_45)
	.align		4
.L_45:
        /*0010*/ 	.word	index@(_ZN3cub18CUB_300001_SM_10006detail11EmptyKernelIvEEvv)
        /*0014*/ 	.word	0x00000000


	//----- nvinfo : EIATTR_REGCOUNT
	.align		4
.L_46:
        /*0018*/ 	.byte	0x04, 0x2f
        /*001a*/ 	.short	(.L_48 - .L_47)
	.align		4
.L_47:
        /*001c*/ 	.word	index@(_ZN3cub18CUB_300001_SM_10006detail8for_each13static_kernelINS2_12policy_hub_t12policy_500_tEmNS2_12op_wrapper_tImN6thrust24THRUST_300001_SM_1000_NS6detail23allocator_traits_detail24construct1_via_allocatorINS8_16device_allocatorIN4cuda3std3__45tupleIJddddddEEEEEEENS8_10device_ptrISH_EEEEEEvT0_T1_)
        /*0020*/ 	.word	0x00000009


	//----- nvinfo : EIATTR_FRAME_SIZE
	.align		4
.L_48:
        /*0024*/ 	.byte	0x04, 0x11
        /*0026*/ 	.short	(.L_50 - .L_49)
	.align		4
.L_49:
        /*0028*/ 	.word	index@(_ZN3cub18CUB_300001_SM_10006detail8for_each13static_kernelINS2_12policy_hub_t12policy_500_tEmNS2_12op_wrapper_tImN6thrust24THRUST_300001_SM_1000_NS6detail23allocator_traits_detail24construct1_via_allocatorINS8_16device_allocatorIN4cuda3std3__45tupleIJddddddEEEEEEENS8_10device_ptrISH_EEEEEEvT0_T1_)
        /*002c*/ 	.word	0x00000000


	//----- nvinfo : EIATTR_REGCOUNT
	.align		4
.L_50:
        /*0030*/ 	.byte	0x04, 0x2f
        /*0032*/ 	.short	(.L_52 - .L_51)
	.align		4
.L_51:
        /*0034*/ 	.word	index@(_ZN3cub18CUB_300001_SM_10006detail8for_each13static_kernelINS2_12policy_hub_t12policy_500_tEmNS2_12op_wrapper_tImN6thrust24THRUST_300001_SM_1000_NS6detail23allocator_traits_detail24construct1_via_allocatorINS8_16device_allocatorIN4cuda3std3__45tupleIJddddEEEEEEENS8_10device_ptrISH_EEEEEEvT0_T1_)
        /*0038*/ 	.word	0x00000008


	//----- nvinfo : EIATTR_FRAME_SIZE
	.align		4
.L_52:
        /*003c*/ 	.byte	0x04, 0x11
        /*003e*/ 	.short	(.L_54 - .L_53)
	.align		4
.L_53:
        /*0040*/ 	.word	index@(_ZN3cub18CUB_300001_SM_10006detail8for_each13static_kernelINS2_12policy_hub_t12policy_500_tEmNS2_12op_wrapper_tImN6thrust24THRUST_300001_SM_1000_NS6detail23allocator_traits_detail24construct1_via_allocatorINS8_16device_allocatorIN4cuda3std3__45tupleIJddddEEEEEEENS8_10device_ptrISH_EEEEEEvT0_T1_)
        /*0044*/ 	.word	0x00000000


	//----- nvinfo : EIATTR_REGCOUNT
	.align		4
.L_54:
        /*0048*/ 	.byte	0x04, 0x2f
        /*004a*/ 	.short	(.L_56 - .L_55)
	.align		4
.L_55:
        /*004c*/ 	.word	index@(_ZN3cub18CUB_300001_SM_10006detail9transform16transform_kernelINS2_10policy_hubILb1EN4cuda3std3__45tupleIJN6thrust24THRUST_300001_SM_1000_NS17counting_iteratorIjNSA_11use_defaultESC_SC_EEEEEE10policy1000Ei11randomPointNSA_6detail15normal_iteratorINSA_10device_ptrINS8_IJddddddEEEEEEEJSD_EEEvT0_iT1_T2_DpNS2_10kernel_argIT3_EE)
        /*0050*/ 	.word	0x00000024


	//----- nvinfo : EIATTR_FRAME_SIZE
	.align		4
.L_56:
        /*0054*/ 	.byte	0x04, 0x11
        /*0056*/ 	.short	(.L_58 - .L_57)
	.align		4
.L_57:
        /*0058*/ 	.word	index@($__internal_1_$__cuda_sm20_div_rn_f64_full)
        /*005c*/ 	.word	0x00000000


	//----- nvinfo : EIATTR_FRAME_SIZE
	.align		4
.L_58:
        /*0060*/ 	.byte	0x04, 0x11
        /*0062*/ 	.short	(.L_60 - .L_59)
	.align		4
.L_59:
        /*0064*/ 	.word	index@(_ZN3cub18CUB_300001_SM_10006detail9transform16transform_kernelINS2_10policy_hubILb1EN4cuda3std3__45tupleIJN6thrust24THRUST_300001_SM_1000_NS17counting_iteratorIjNSA_11use_defaultESC_SC_EEEEEE10policy1000Ei11randomPointNSA_6detail15normal_iteratorINSA_10device_ptrINS8_IJddddddEEEEEEEJSD_EEEvT0_iT1_T2_DpNS2_10kernel_argIT3_EE)
        /*0068*/ 	.word	0x00000000


	//----- nvinfo : EIATTR_REGCOUNT
	.align		4
.L_60:
        /*006c*/ 	.byte	0x04, 0x2f
        /*006e*/ 	.short	(.L_62 - .L_61)
	.align		4
.L_61:
        /*0070*/ 	.word	index@(_ZN3cub18CUB_300001_SM_10006detail9transform16transform_kernelINS2_10policy_hubILb1EN4cuda3std3__45tupleIJN6thrust24THRUST_300001_SM_1000_NS17counting_iteratorIjNSA_11use_defaultESC_SC_EEEEEE10policy1000El11randomPointNSA_6detail15normal_iteratorINSA_10device_ptrINS8_IJddddddEEEEEEEJSD_EEEvT0_iT1_T2_DpNS2_10kernel_argIT3_EE)
        /*0074*/ 	.word	0x00000024


	//----- nvinfo : EIATTR_FRAME_SIZE
	.align		4
.L_62:
        /*0078*/ 	.byte	0x04, 0x11
        /*007a*/ 	.short	(.L_64 - .L_63)
	.align		4
.L_63:
        /*007c*/ 	.word	index@($__internal_0_$__cuda_sm20_div_rn_f64_full)
        /*0080*/ 	.word	0x00000000


	//----- nvinfo : EIATTR_FRAME_SIZE
	.align		4
.L_64:
        /*0084*/ 	.byte	0x04, 0x11
        /*0086*/ 	.short	(.L_66 - .L_65)
	.align		4
.L_65:
        /*0088*/ 	.word	index@(_ZN3cub18CUB_300001_SM_10006detail9transform16transform_kernelINS2_10policy_hubILb1EN4cuda3std3__45tupleIJN6thrust24THRUST_300001_SM_1000_NS17counting_iteratorIjNSA_11use_defaultESC_SC_EEEEEE10policy1000El11randomPointNSA_6detail15normal_iteratorINSA_10device_ptrINS8_IJddddddEEEEEEEJSD_EEEvT0_iT1_T2_DpNS2_10kernel_argIT3_EE)
        /*008c*/ 	.word	0x00000000


	//----- nvinfo : EIATTR_REGCOUNT
	.align		4
.L_66:
        /*0090*/ 	.byte	0x04, 0x2f
        /*0092*/ 	.short	(.L_68 - .L_67)
	.align		4
.L_67:
        /*0094*/ 	.word	index@(_ZN3cub18CUB_300001_SM_10006detail9transform16transform_kernelINS2_10policy_hubILb1EN4cuda3std3__45tupleIJN6thrust24THRUST_300001_SM_1000_NS6detail15normal_iteratorINSA_10device_ptrINS8_IJddddddEEEEEEEEEEE10policy1000Ei7functorNSC_INSD_INS8_IJddddEEEEEEEJPSE_EEEvT0_iT1_T2_DpNS2_10kernel_argIT3_EE)
        /*0098*/ 	.word	0x0000000c


	//----- nvinfo : EIATTR_FRAME_SIZE
	.align		4
.L_68:
        /*009c*/ 	.byte	0x04, 0x11
        /*009e*/ 	.short	(.L_70 - .L_69)
	.align		4
.L_69:
        /*00a0*/ 	.word	index@(_ZN3cub18CUB_300001_SM_10006detail9transform16transform_kernelINS2_10policy_hubILb1EN4cuda3std3__45tupleIJN6thrust24THRUST_300001_SM_1000_NS6detail15normal_iteratorINSA_10device_ptrINS8_IJddddddEEEEEEEEEEE10policy1000Ei7functorNSC_INSD_INS8_IJddddEEEEEEEJPSE_EEEvT0_iT1_T2_DpNS2_10kernel_argIT3_EE)
        /*00a4*/ 	.word	0x00000000


	//----- nvinfo : EIATTR_REGCOUNT
	.align		4
.L_70:
        /*00a8*/ 	.byte	0x04, 0x2f
        /*00aa*/ 	.short	(.L_72 - .L_71)
	.align		4
.L_71:
        /*00ac*/ 	.word	index@(_ZN3cub18CUB_300001_SM_10006detail9transform16transform_kernelINS2_10policy_hubILb1EN4cuda3std3__45tupleIJN6thrust24THRUST_300001_SM_1000_NS6detail15normal_iteratorINSA_10device_ptrINS8_IJddddddEEEEEEEEEEE10policy1000El7functorNSC_INSD_INS8_IJddddEEEEEEEJPSE_EEEvT0_iT1_T2_DpNS2_10kernel_argIT3_EE)
        /*00b0*/ 	.word	0x00000008


	//----- nvinfo : EIATTR_FRAME_SIZE
	.align		4
.L_72:
        /*00b4*/ 	.byte	0x04, 0x11
        /*00b6*/ 	.short	(.L_74 - .L_73)
	.align		4
.L_73:
        /*00b8*/ 	.word	index@(_ZN3cub18CUB_300001_SM_10006detail9transform16transform_kernelINS2_10policy_hubILb1EN4cuda3std3__45tupleIJN6thrust24THRUST_300001_SM_1000_NS6detail15normal_iteratorINSA_10device_ptrINS8_IJddddddEEEEEEEEEEE10policy1000El7functorNSC_INSD_INS8_IJddddEEEEEEEJPSE_EEEvT0_iT1_T2_DpNS2_10kernel_argIT3_EE)
        /*00bc*/ 	.word	0x00000000


	//----- nvinfo : EIATTR_MIN_STACK_SIZE
	.align		4
.L_74:
        /*00c0*/ 	.byte	0x04, 0x12
        /*00c2*/ 	.short	(.L_76 - .L_75)
	.align		4
.L_75:
        /*00c4*/ 	.word	index@(_ZN3cub18CUB_300001_SM_10006detail9transform16transform_kernelINS2_10policy_hubILb1EN4cuda3std3__45tupleIJN6thrust24THRUST_300001_SM_1000_NS6detail15normal_iteratorINSA_10device_ptrINS8_IJddddddEEEEEEEEEEE10policy1000El7functorNSC_INSD_INS8_IJddddEEEEEEEJPSE_EEEvT0_iT1_T2_DpNS2_10kernel_argIT3_EE)
        /*00c8*/ 	.word	0x00000000


	//----- nvinfo : EIATTR_MIN_STACK_SIZE
	.align		4
.L_76:
        /*00cc*/ 	.byte	0x04, 0x12
        /*00ce*/ 	.short	(.L_78 - .L_77)
	.align		4
.L_77:
        /*00d0*/ 	.word	index@(_ZN3cub18CUB_300001_SM_10006detail9transform16transform_kernelINS2_10policy_hubILb1EN4cuda3std3__45tupleIJN6thrust24THRUST_300001_SM_1000_NS6detail15normal_iteratorINSA_10device_ptrINS8_IJddddddEEEEEEEEEEE10policy1000Ei7functorNSC_INSD_INS8_IJddddEEEEEEEJPSE_EEEvT0_iT1_T2_DpNS2_10kernel_argIT3_EE)
        /*00d4*/ 	.word	0x00000000


	//----- nvinfo : EIATTR_MIN_STACK_SIZE
	.align		4
.L_78:
        /*00d8*/ 	.byte	0x04, 0x12
        /*00da*/ 	.short	(.L_80 - .L_79)
	.align		4
.L_79:
        /*00dc*/ 	.word	index@(_ZN3cub18CUB_300001_SM_10006detail9transform16transform_kernelINS2_10policy_hubILb1EN4cuda3std3__45tupleIJN6thrust24THRUST_300001_SM_1000_NS17counting_iteratorIjNSA_11use_defaultESC_SC_EEEEEE10policy1000El11randomPointNSA_6detail15normal_iteratorINSA_10device_ptrINS8_IJddddddEEEEEEEJSD_EEEvT0_iT1_T2_DpNS2_10kernel_argIT3_EE)
        /*00e0*/ 	.word	0x00000000


	//----- nvinfo : EIATTR_MIN_STACK_SIZE
	.align		4
.L_80:
        /*00e4*/ 	.byte	0x04, 0x12
        /*00e6*/ 	.short	(.L_82 - .L_81)
	.align		4
.L_81:
        /*00e8*/ 	.word	index@(_ZN3cub18CUB_300001_SM_10006detail9transform16transform_kernelINS2_10policy_hubILb1EN4cuda3std3__45tupleIJN6thrust24THRUST_300001_SM_1000_NS17counting_iteratorIjNSA_11use_defaultESC_SC_EEEEEE10policy1000Ei11randomPointNSA_6detail15normal_iteratorINSA_10device_ptrINS8_IJddddddEEEEEEEJSD_EEEvT0_iT1_T2_DpNS2_10kernel_argIT3_EE)
        /*00ec*/ 	.word	0x00000000


	//----- nvinfo : EIATTR_MIN_STACK_SIZE
	.align		4
.L_82:
        /*00f0*/ 	.byte	0x04, 0x12
        /*00f2*/ 	.short	(.L_84 - .L_83)
	.align		4
.L_83:
        /*00f4*/ 	.word	index@(_ZN3cub18CUB_300001_SM_10006detail8for_each13static_kernelINS2_12policy_hub_t12policy_500_tEmNS2_12op_wrapper_tImN6thrust24THRUST_300001_SM_1000_NS6detail23allocator_traits_detail24construct1_via_allocatorINS8_16device_allocatorIN4cuda3std3__45tupleIJddddEEEEEEENS8_10device_ptrISH_EEEEEEvT0_T1_)
        /*00f8*/ 	.word	0x00000000


	//----- nvinfo : EIATTR_MIN_STACK_SIZE
	.align		4
.L_84:
        /*00fc*/ 	.byte	0x04, 0x12
        /*00fe*/ 	.short	(.L_86 - .L_85)
	.align		4
.L_85:
        /*0100*/ 	.word	index@(_ZN3cub18CUB_300001_SM_10006detail8for_each13static_kernelINS2_12policy_hub_t12policy_500_tEmNS2_12op_wrapper_tImN6thrust24THRUST_300001_SM_1000_NS6detail23allocator_traits_detail24construct1_via_allocatorINS8_16device_allocatorIN4cuda3std3__45tupleIJddddddEEEEEEENS8_10device_ptrISH_EEEEEEvT0_T1_)
        /*0104*/ 	.word	0x00000000


	//----- nvinfo : EIATTR_MIN_STACK_SIZE
	.align		4
.L_86:
        /*0108*/ 	.byte	0x04, 0x12
        /*010a*/ 	.short	(.L_88 - .L_87)
	.align		4
.L_87:
        /*010c*/ 	.word	index@(_ZN3cub18CUB_300001_SM_10006detail11EmptyKernelIvEEvv)
        /*0110*/ 	.word	0x00000000
.L_88:


//--------------------- .nv.compat                --------------------------
	.section	.nv.compat,"",@"SHT_CUDA_COMPAT_INFO"
	.align	4
        /*0000*/ 	.byte	0x02, 0x09, 0x00, 0x00, 0x02, 0x02, 0x01, 0x00, 0x02, 0x05, 0x05, 0x00, 0x03, 0x07, 0x01, 0x01
        /*0010*/ 	.byte	0x02, 0x03, 0x00, 0x00, 0x02, 0x06, 0x01, 0x00, 0x04, 0x0b, 0x08, 0x00, 0x01, 0x00, 0x00, 0x00
        /*0020*/ 	.byte	0x00, 0x00, 0x00, 0x00


//--------------------- .nv.info._ZN3cub18CUB_300001_SM_10006detail9transform16transform_kernelINS2_10policy_hubILb1EN4cuda3std3__45tupleIJN6thrust24THRUST_300001_SM_1000_NS6detail15normal_iteratorINSA_10device_ptrINS8_IJddddddEEEEEEEEEEE10policy1000El7functorNSC_INSD_INS8_IJddddEEEEEEEJPSE_EEEvT0_iT1_T2_DpNS2_10kernel_argIT3_EE --------------------------
	.section	.nv.info._ZN3cub18CUB_300001_SM_10006detail9transform16transform_kernelINS2_10policy_hubILb1EN4cuda3std3__45tupleIJN6thrust24THRUST_300001_SM_1000_NS6detail15normal_iteratorINSA_10device_ptrINS8_IJddddddEEEEEEEEEEE10policy1000El7functorNSC_INSD_INS8_IJddddEEEEEEEJPSE_EEEvT0_iT1_T2_DpNS2_10kernel_argIT3_EE,"",@"SHT_CUDA_INFO"
	.sectionflags	@""
	.align	4


	//----- nvinfo : EIATTR_CUDA_API_VERSION
	.align		4
        /*0000*/ 	.byte	0x04, 0x37
        /*0002*/ 	.short	(.L_90 - .L_89)
.L_89:
        /*0004*/ 	.word	0x00000082


	//----- nvinfo : EIATTR_KPARAM_INFO
	.align		4
.L_90:
        /*0008*/ 	.byte	0x04, 0x17
        /*000a*/ 	.short	(.L_92 - .L_91)
.L_91:
        /*000c*/ 	.word	0x00000000
        /*0010*/ 	.short	0x0004
        /*0012*/ 	.short	0x0080
        /*0014*/ 	.byte	0x00, 0xf0, 0x41, 0x00


	//----- nvinfo : EIATTR_KPARAM_INFO
	.align		4
.L_92:
        /*0018*/ 	.byte	0x04, 0x17
        /*001a*/ 	.short	(.L_94 - .L_93)
.L_93:
        /*001c*/ 	.word	0x00000000
        /*0020*/ 	.short	0x0003
        /*0022*/ 	.short	0x0078
        /*0024*/ 	.byte	0x00, 0xf0, 0x21, 0x00


	//----- nvinfo : EIATTR_KPARAM_INFO
	.align		4
.L_94:
        /*0028*/ 	.byte	0x04, 0x17
        /*002a*/ 	.short	(.L_96 - .L_95)
.L_95:
        /*002c*/ 	.word	0x00000000
        /*0030*/ 	.short	0x0002
        /*0032*/ 	.short	0x0010
        /*0034*/ 	.byte	0x00, 0xf0, 0xa1, 0x01


	//----- nvinfo : EIATTR_KPARAM_INFO
	.align		4
.L_96:
        /*0038*/ 	.byte	0x04, 0x17
        /*003a*/ 	.short	(.L_98 - .L_97)
.L_97:
        /*003c*/ 	.word	0x00000000
        /*0040*/ 	.short	0x0001
        /*0042*/ 	.short	0x0008
        /*0044*/ 	.byte	0x00, 0xf0, 0x11, 0x00


	//----- nvinfo : EIATTR_KPARAM_INFO
	.align		4
.L_98:
        /*0048*/ 	.byte	0x04, 0x17
        /*004a*/ 	.short	(.L_100 - .L_99)
.L_99:
        /*004c*/ 	.word	0x00000000
        /*0050*/ 	.short	0x0000
        /*0052*/ 	.short	0x0000
        /*0054*/ 	.byte	0x00, 0xf0, 0x21, 0x00


	//----- nvinfo : EIATTR_SPARSE_MMA_MASK
	.align		4
.L_100:
        /*0058*/ 	.byte	0x03, 0x50
        /*005a*/ 	.short	0x0000


	//----- nvinfo : EIATTR_MAXREG_COUNT
	.align		4
        /*005c*/ 	.byte	0x03, 0x1b
        /*005e*/ 	.short	0x00ff


	//----- nvinfo : EIATTR_MERCURY_ISA_VERSION
	.align		4
        /*0060*/ 	.byte	0x03, 0x5f
        /*0062*/ 	.short	0x0101


	//----- nvinfo : EIATTR_VRC_CTA_INIT_COUNT
	.align		4
        /*0064*/ 	.byte	0x02, 0x4a
	.zero		1
	.zero		1


	//----- nvinfo : EIATTR_EXIT_INSTR_OFFSETS
	.align		4
        /*0068*/ 	.byte	0x04, 0x1c
        /*006a*/ 	.short	(.L_102 - .L_101)


	//   ....[0]....
.L_101:
        /*006c*/ 	.word	0x00000120


	//   ....[1]....
        /*0070*/ 	.word	0x00000210


	//----- nvinfo : EIATTR_MAX_THREADS
	.align		4
.L_102:
        /*0074*/ 	.byte	0x04, 0x05
        /*0076*/ 	.short	(.L_104 - .L_103)
.L_103:
        /*0078*/ 	.word	0x00000080
        /*007c*/ 	.word	0x00000001
        /*0080*/ 	.word	0x00000001


	//----- nvinfo : EIATTR_CRS_STACK_SIZE
	.align		4
.L_104:
        /*0084*/ 	.byte	0x04, 0x1e
        /*0086*/ 	.short	(.L_106 - .L_105)
.L_105:
        /*0088*/ 	.word	0x00000000


	//----- nvinfo : EIATTR_CBANK_PARAM_SIZE
	.align		4
.L_106:
        /*008c*/ 	.byte	0x03, 0x19
        /*008e*/ 	.short	0x0090


	//----- nvinfo : EIATTR_PARAM_CBANK
	.align		4
        /*0090*/ 	.byte	0x04, 0x0a
        /*0092*/ 	.short	(.L_108 - .L_107)
	.align		4
.L_107:
        /*0094*/ 	.word	index@(.nv.constant0._ZN3cub18CUB_300001_SM_10006detail9transform16transform_kernelINS2_10policy_hubILb1EN4cuda3std3__45tupleIJN6thrust24THRUST_300001_SM_1000_NS6detail15normal_iteratorINSA_10device_ptrINS8_IJddddddEEEEEEEEEEE10policy1000El7functorNSC_INSD_INS8_IJddddEEEEEEEJPSE_EEEvT0_iT1_T2_DpNS2_10kernel_argIT3_EE)
        /*0098*/ 	.short	0x0380
        /*009a*/ 	.short	0x0090


	//----- nvinfo : EIATTR_SW_WAR
	.align		4
.L_108:
        /*009c*/ 	.byte	0x04, 0x36
        /*009e*/ 	.short	(.L_110 - .L_109)
.L_109:
        /*00a0*/ 	.word	0x00000008
.L_110:


//--------------------- .nv.info._ZN3cub18CUB_300001_SM_10006detail9transform16transform_kernelINS2_10policy_hubILb1EN4cuda3std3__45tupleIJN6thrust24THRUST_300001_SM_1000_NS6detail15normal_iteratorINSA_10device_ptrINS8_IJddddddEEEEEEEEEEE10policy1000Ei7functorNSC_INSD_INS8_IJddddEEEEEEEJPSE_EEEvT0_iT1_T2_DpNS2_10kernel_argIT3_EE --------------------------
	.section	.nv.info._ZN3cub18CUB_300001_SM_10006detail9transform16transform_kernelINS2_10policy_hubILb1EN4cuda3std3__45tupleIJN6thrust24THRUST_300001_SM_1000_NS6detail15normal_iteratorINSA_10device_ptrINS8_IJddddddEEEEEEEEEEE10policy1000Ei7functorNSC_INSD_INS8_IJddddEEEEEEEJPSE_EEEvT0_iT1_T2_DpNS2_10kernel_argIT3_EE,"",@"SHT_CUDA_INFO"
	.sectionflags	@""
	.align	4


	//----- nvinfo : EIATTR_CUDA_API_VERSION
	.align		4
        /*0000*/ 	.byte	0x04, 0x37
        /*0002*/ 	.short	(.L_112 - .L_111)
.L_111:
        /*0004*/ 	.word	0x00000082


	//----- nvinfo : EIATTR_KPARAM_INFO
	.align		4
.L_112:
        /*0008*/ 	.byte	0x04, 0x17
        /*000a*/ 	.short	(.L_114 - .L_113)
.L_113:
        /*000c*/ 	.word	0x00000000
        /*0010*/ 	.short	0x0004
        /*0012*/ 	.short	0x0080
        /*0014*/ 	.byte	0x00, 0xf0, 0x41, 0x00


	//----- nvinfo : EIATTR_KPARAM_INFO
	.align		4
.L_114:
        /*0018*/ 	.byte	0x04, 0x17
        /*001a*/ 	.short	(.L_116 - .L_115)
.L_115:
        /*001c*/ 	.word	0x00000000
        /*0020*/ 	.short	0x0003
        /*0022*/ 	.short	0x0078
        /*0024*/ 	.byte	0x00, 0xf0, 0x21, 0x00


	//----- nvinfo : EIATTR_KPARAM_INFO
	.align		4
.L_116:
        /*0028*/ 	.byte	0x04, 0x17
        /*002a*/ 	.short	(.L_118 - .L_117)
.L_117:
        /*002c*/ 	.word	0x00000000
        /*0030*/ 	.short	0x0002
        /*0032*/ 	.short	0x0010
        /*0034*/ 	.byte	0x00, 0xf0, 0xa1, 0x01


	//----- nvinfo : EIATTR_KPARAM_INFO
	.align		4
.L_118:
        /*0038*/ 	.byte	0x04, 0x17
        /*003a*/ 	.short	(.L_120 - .L_119)
.L_119:
        /*003c*/ 	.word	0x00000000
        /*0040*/ 	.short	0x0001
        /*0042*/ 	.short	0x0004
        /*0044*/ 	.byte	0x00, 0xf0, 0x11, 0x00


	//----- nvinfo : EIATTR_KPARAM_INFO
	.align		4
.L_120:
        /*0048*/ 	.byte	0x04, 0x17
        /*004a*/ 	.short	(.L_122 - .L_121)
.L_121:
        /*004c*/ 	.word	0x00000000
        /*0050*/ 	.short	0x0000
        /*0052*/ 	.short	0x0000
        /*0054*/ 	.byte	0x00, 0xf0, 0x11, 0x00


	//----- nvinfo : EIATTR_SPARSE_MMA_MASK
	.align		4
.L_122:
        /*0058*/ 	.byte	0x03, 0x50
        /*005a*/ 	.short	0x0000


	//----- nvinfo : EIATTR_MAXREG_COUNT
	.align		4
        /*005c*/ 	.byte	0x03, 0x1b
        /*005e*/ 	.short	0x00ff


	//----- nvinfo : EIATTR_MERCURY_ISA_VERSION
	.align		4
        /*0060*/ 	.byte	0x03, 0x5f
        /*0062*/ 	.short	0x0101


	//----- nvinfo : EIATTR_VRC_CTA_INIT_COUNT
	.align		4
        /*0064*/ 	.byte	0x02, 0x4a
	.zero		1
	.zero		1


	//----- nvinfo : EIATTR_EXIT_INSTR_OFFSETS
	.align		4
        /*0068*/ 	.byte	0x04, 0x1c
        /*006a*/ 	.short	(.L_124 - .L_123)


	//   ....[0]....
.L_123:
        /*006c*/ 	.word	0x000000b0


	//   ....[1]....
        /*0070*/ 	.word	0x00000150


	//----- nvinfo : EIATTR_MAX_THREADS
	.align		4
.L_124:
        /*0074*/ 	.byte	0x04, 0x05
        /*0076*/ 	.short	(.L_126 - .L_125)
.L_125:
        /*0078*/ 	.word	0x00000080
        /*007c*/ 	.word	0x00000001
        /*0080*/ 	.word	0x00000001


	//----- nvinfo : EIATTR_CRS_STACK_SIZE
	.align		4
.L_126:
        /*0084*/ 	.byte	0x04, 0x1e
        /*0086*/ 	.short	(.L_128 - .L_127)
.L_127:
        /*0088*/ 	.word	0x00000000


	//----- nvinfo : EIATTR_CBANK_PARAM_SIZE
	.align		4
.L_128:
        /*008c*/ 	.byte	0x03, 0x19
        /*008e*/ 	.short	0x0090


	//----- nvinfo : EIATTR_PARAM_CBANK
	.align		4
        /*0090*/ 	.byte	0x04, 0x0a
        /*0092*/ 	.short	(.L_130 - .L_129)
	.align		4
.L_129:
        /*0094*/ 	.word	index@(.nv.constant0._ZN3cub18CUB_300001_SM_10006detail9transform16transform_kernelINS2_10policy_hubILb1EN4cuda3std3__45tupleIJN6thrust24THRUST_300001_SM_1000_NS6detail15normal_iteratorINSA_10device_ptrINS8_IJddddddEEEEEEEEEEE10policy1000Ei7functorNSC_INSD_INS8_IJddddEEEEEEEJPSE_EEEvT0_iT1_T2_DpNS2_10kernel_argIT3_EE)
        /*0098*/ 	.short	0x0380
        /*009a*/ 	.short	0x0090


	//----- nvinfo : EIATTR_SW_WAR
	.align		4
.L_130:
        /*009c*/ 	.byte	0x04, 0x36
        /*009e*/ 	.short	(.L_132 - .L_131)
.L_131:
        /*00a0*/ 	.word	0x00000008
.L_132:


//--------------------- .nv.info._ZN3cub18CUB_300001_SM_10006detail9transform16transform_kernelINS2_10policy_hubILb1EN4cuda3std3__45tupleIJN6thrust24THRUST_300001_SM_1000_NS17counting_iteratorIjNSA_11use_defaultESC_SC_EEEEEE10policy1000El11randomPointNSA_6detail15normal_iteratorINSA_10device_ptrINS8_IJddddddEEEEEEEJSD_EEEvT0_iT1_T2_DpNS2_10kernel_argIT3_EE --------------------------
	.section	.nv.info._ZN3cub18CUB_300001_SM_10006detail9transform16transform_kernelINS2_10policy_hubILb1EN4cuda3std3__45tupleIJN6thrust24THRUST_300001_SM_1000_NS17counting_iteratorIjNSA_11use_defaultESC_SC_EEEEEE10policy1000El11randomPointNSA_6detail15normal_iteratorINSA_10device_ptrINS8_IJddddddEEEEEEEJSD_EEEvT0_iT1_T2_DpNS2_10kernel_argIT3_EE,"",@"SHT_CUDA_INFO"
	.sectionflags	@""
	.align	4


	//----- nvinfo : EIATTR_CUDA_API_VERSION
	.align		4
        /*0000*/ 	.byte	0x04, 0x37
        /*0002*/ 	.short	(.L_134 - .L_133)
.L_133:
        /*0004*/ 	.word	0x00000082


	//----- nvinfo : EIATTR_KPARAM_INFO
	.align		4
.L_134:
        /*0008*/ 	.byte	0x04, 0x17
        /*000a*/ 	.short	(.L_136 - .L_135)
.L_135:
        /*000c*/ 	.word	0x00000000
        /*0010*/ 	.short	0x0004
        /*0012*/ 	.short	0x0018
        /*0014*/ 	.byte	0x00, 0xf0, 0x41, 0x00


	//----- nvinfo : EIATTR_KPARAM_INFO
	.align		4
.L_136:
        /*0018*/ 	.byte	0x04, 0x17
        /*001a*/ 	.short	(.L_138 - .L_137)
.L_137:
        /*001c*/ 	.word	0x00000000
        /*0020*/ 	.short	0x0003
        /*0022*/ 	.short	0x0010
        /*0024*/ 	.byte	0x00, 0xf0, 0x21, 0x00


	//----- nvinfo : EIATTR_KPARAM_INFO
	.align		4
.L_138:
        /*0028*/ 	.byte	0x04, 0x17
        /*002a*/ 	.short	(.L_140 - .L_139)
.L_139:
        /*002c*/ 	.word	0x00000000
        /*0030*/ 	.short	0x0002
        /*0032*/ 	.short	0x000c
        /*0034*/ 	.byte	0x00, 0xf0, 0x05, 0x00


	//----- nvinfo : EIATTR_KPARAM_INFO
	.align		4
.L_140:
        /*0038*/ 	.byte	0x04, 0x17
        /*003a*/ 	.short	(.L_142 - .L_141)
.L_141:
        /*003c*/ 	.word	0x00000000
        /*0040*/ 	.short	0x0001
        /*0042*/ 	.short	0x0008
        /*0044*/ 	.byte	0x00, 0xf0, 0x11, 0x00


	//----- nvinfo : EIATTR_KPARAM_INFO
	.align		4
.L_142:
        /*0048*/ 	.byte	0x04, 0x17
        /*004a*/ 	.short	(.L_144 - .L_143)
.L_143:
        /*004c*/ 	.word	0x00000000
        /*0050*/ 	.short	0x0000
        /*0052*/ 	.short	0x0000
        /*0054*/ 	.byte	0x00, 0xf0, 0x21, 0x00


	//----- nvinfo : EIATTR_SPARSE_MMA_MASK
	.align		4
.L_144:
        /*0058*/ 	.byte	0x03, 0x50
        /*005a*/ 	.short	0x0000


	//----- nvinfo : EIATTR_MAXREG_COUNT
	.align		4
        /*005c*/ 	.byte	0x03, 0x1b
        /*005e*/ 	.short	0x00ff


	//----- nvinfo : EIATTR_MERCURY_ISA_VERSION
	.align		4
        /*0060*/ 	.byte	0x03, 0x5f
        /*0062*/ 	.short	0x0101


	//----- nvinfo : EIATTR_VRC_CTA_INIT_COUNT
	.align		4
        /*0064*/ 	.byte	0x02, 0x4a
	.zero		1
	.zero		1


	//----- nvinfo : EIATTR_EXIT_INSTR_OFFSETS
	.align		4
        /*0068*/ 	.byte	0x04, 0x1c
        /*006a*/ 	.short	(.L_146 - .L_145)


	//   ....[0]....
.L_145:
        /*006c*/ 	.word	0x00000190


	//   ....[1]....
        /*0070*/ 	.word	0x00001470


	//   ....[2]....
        /*0074*/ 	.word	0x000014a0


	//   ....[3]....
        /*0078*/ 	.word	0x00002710


	//----- nvinfo : EIATTR_MAX_THREADS
	.align		4
.L_146:
        /*007c*/ 	.byte	0x04, 0x05
        /*007e*/ 	.short	(.L_148 - .L_147)
.L_147:
        /*0080*/ 	.word	0x00000080
        /*0084*/ 	.word	0x00000001
        /*0088*/ 	.word	0x00000001


	//----- nvinfo : EIATTR_CRS_STACK_SIZE
	.align		4
.L_148:
        /*008c*/ 	.byte	0x04, 0x1e
        /*008e*/ 	.short	(.L_150 - .L_149)
.L_149:
        /*0090*/ 	.word	0x00000000


	//----- nvinfo : EIATTR_CBANK_PARAM_SIZE
	.align		4
.L_150:
        /*0094*/ 	.byte	0x03, 0x19
        /*0096*/ 	.short	0x0028


	//----- nvinfo : EIATTR_PARAM_CBANK
	.align		4
        /*0098*/ 	.byte	0x04, 0x0a
        /*009a*/ 	.short	(.L_152 - .L_151)
	.align		4
.L_151:
        /*009c*/ 	.word	index@(.nv.constant0._ZN3cub18CUB_300001_SM_10006detail9transform16transform_kernelINS2_10policy_hubILb1EN4cuda3std3__45tupleIJN6thrust24THRUST_300001_SM_1000_NS17counting_iteratorIjNSA_11use_defaultESC_SC_EEEEEE10policy1000El11randomPointNSA_6detail15normal_iteratorINSA_10device_ptrINS8_IJddddddEEEEEEEJSD_EEEvT0_iT1_T2_DpNS2_10kernel_argIT3_EE)
        /*00a0*/ 	.short	0x0380
        /*00a2*/ 	.short	0x0028


	//----- nvinfo : EIATTR_SW_WAR
	.align		4
.L_152:
        /*00a4*/ 	.byte	0x04, 0x36
        /*00a6*/ 	.short	(.L_154 - .L_153)
.L_153:
        /*00a8*/ 	.word	0x00000008
.L_154:


//--------------------- .nv.info._ZN3cub18CUB_300001_SM_10006detail9transform16transform_kernelINS2_10policy_hubILb1EN4cuda3std3__45tupleIJN6thrust24THRUST_300001_SM_1000_NS17counting_iteratorIjNSA_11use_defaultESC_SC_EEEEEE10policy1000Ei11randomPointNSA_6detail15normal_iteratorINSA_10device_ptrINS8_IJddddddEEEEEEEJSD_EEEvT0_iT1_T2_DpNS2_10kernel_argIT3_EE --------------------------
	.section	.nv.info._ZN3cub18CUB_300001_SM_10006detail9transform16transform_kernelINS2_10policy_hubILb1EN4cuda3std3__45tupleIJN6thrust24THRUST_300001_SM_1000_NS17counting_iteratorIjNSA_11use_defaultESC_SC_EEEEEE10policy1000Ei11randomPointNSA_6detail15normal_iteratorINSA_10device_ptrINS8_IJddddddEEEEEEEJSD_EEEvT0_iT1_T2_DpNS2_10kernel_argIT3_EE,"",@"SHT_CUDA_INFO"
	.sectionflags	@""
	.align	4


	//----- nvinfo : EIATTR_CUDA_API_VERSION
	.align		4
        /*0000*/ 	.byte	0x04, 0x37
        /*0002*/ 	.short	(.L_156 - .L_155)
.L_155:
        /*0004*/ 	.word	0x00000082


	//----- nvinfo : EIATTR_KPARAM_INFO
	.align		4
.L_156:
        /*0008*/ 	.byte	0x04, 0x17
        /*000a*/ 	.short	(.L_158 - .L_157)
.L_157:
        /*000c*/ 	.word	0x00000000
        /*0010*/ 	.short	0x0004
        /*0012*/ 	.short	0x0018
        /*0014*/ 	.byte	0x00, 0xf0, 0x41, 0x00


	//----- nvinfo : EIATTR_KPARAM_INFO
	.align		4
.L_158:
        /*0018*/ 	.byte	0x04, 0x17
        /*001a*/ 	.short	(.L_160 - .L_159)
.L_159:
        /*001c*/ 	.word	0x00000000
        /*0020*/ 	.short	0x0003
        /*0022*/ 	.short	0x0010
        /*0024*/ 	.byte	0x00, 0xf0, 0x21, 0x00


	//----- nvinfo : EIATTR_KPARAM_INFO
	.align		4
.L_160:
        /*0028*/ 	.byte	0x04, 0x17
        /*002a*/ 	.short	(.L_162 - .L_161)
.L_161:
        /*002c*/ 	.word	0x00000000
        /*0030*/ 	.short	0x0002
        /*0032*/ 	.short	0x0008
        /*0034*/ 	.byte	0x00, 0xf0, 0x05, 0x00


	//----- nvinfo : EIATTR_KPARAM_INFO
	.align		4
.L_162:
        /*0038*/ 	.byte	0x04, 0x17
        /*003a*/ 	.short	(.L_164 - .L_163)
.L_163:
        /*003c*/ 	.word	0x00000000
        /*0040*/ 	.short	0x0001
        /*0042*/ 	.short	0x0004
        /*0044*/ 	.byte	0x00, 0xf0, 0x11, 0x00


	//----- nvinfo : EIATTR_KPARAM_INFO
	.align		4
.L_164:
        /*0048*/ 	.byte	0x04, 0x17
        /*004a*/ 	.short	(.L_166 - .L_165)
.L_165:
        /*004c*/ 	.word	0x00000000
        /*0050*/ 	.short	0x0000
        /*0052*/ 	.short	0x0000
        /*0054*/ 	.byte	0x00, 0xf0, 0x11, 0x00


	//----- nvinfo : EIATTR_SPARSE_MMA_MASK
	.align		4
.L_166:
        /*0058*/ 	.byte	0x03, 0x50
        /*005a*/ 	.short	0x0000


	//----- nvinfo : EIATTR_MAXREG_COUNT
	.align		4
        /*005c*/ 	.byte	0x03, 0x1b
        /*005e*/ 	.short	0x00ff


	//----- nvinfo : EIATTR_MERCURY_ISA_VERSION
	.align		4
        /*0060*/ 	.byte	0x03, 0x5f
        /*0062*/ 	.short	0x0101


	//----- nvinfo : EIATTR_VRC_CTA_INIT_COUNT
	.align		4
        /*0064*/ 	.byte	0x02, 0x4a
	.zero		1
	.zero		1


	//----- nvinfo : EIATTR_EXIT_INSTR_OFFSETS
	.align		4
        /*0068*/ 	.byte	0x04, 0x1c
        /*006a*/ 	.short	(.L_168 - .L_167)


	//   ....[0]....
.L_167:
        /*006c*/ 	.word	0x00000110


	//   ....[1]....
        /*0070*/ 	.word	0x000013b0


	//   ....[2]....
        /*0074*/ 	.word	0x00001400


	//   ....[3]....
        /*0078*/ 	.word	0x000026b0


	//----- nvinfo : EIATTR_MAX_THREADS
	.align		4
.L_168:
        /*007c*/ 	.byte	0x04, 0x05
        /*007e*/ 	.short	(.L_170 - .L_169)
.L_169:
        /*0080*/ 	.word	0x00000080
        /*0084*/ 	.word	0x00000001
        /*0088*/ 	.word	0x00000001


	//----- nvinfo : EIATTR_CRS_STACK_SIZE
	.align		4
.L_170:
        /*008c*/ 	.byte	0x04, 0x1e
        /*008e*/ 	.short	(.L_172 - .L_171)
.L_171:
        /*0090*/ 	.word	0x00000000


	//----- nvinfo : EIATTR_CBANK_PARAM_SIZE
	.align		4
.L_172:
        /*0094*/ 	.byte	0x03, 0x19
        /*0096*/ 	.short	0x0028


	//----- nvinfo : EIATTR_PARAM_CBANK
	.align		4
        /*0098*/ 	.byte	0x04, 0x0a
        /*009a*/ 	.short	(.L_174 - .L_173)
	.align		4
.L_173:
        /*009c*/ 	.word	index@(.nv.constant0._ZN3cub18CUB_300001_SM_10006detail9transform16transform_kernelINS2_10policy_hubILb1EN4cuda3std3__45tupleIJN6thrust24THRUST_300001_SM_1000_NS17counting_iteratorIjNSA_11use_defaultESC_SC_EEEEEE10policy1000Ei11randomPointNSA_6detail15normal_iteratorINSA_10device_ptrINS8_IJddddddEEEEEEEJSD_EEEvT0_iT1_T2_DpNS2_10kernel_argIT3_EE)
        /*00a0*/ 	.short	0x0380
        /*00a2*/ 	.short	0x0028


	//----- nvinfo : EIATTR_SW_WAR
	.align		4
.L_174:
        /*00a4*/ 	.byte	0x04, 0x36
        /*00a6*/ 	.short	(.L_176 - .L_175)
.L_175:
        /*00a8*/ 	.word	0x00000008
.L_176:


//--------------------- .nv.info._ZN3cub18CUB_300001_SM_10006detail8for_each13static_kernelINS2_12policy_hub_t12policy_500_tEmNS2_12op_wrapper_tImN6thrust24THRUST_300001_SM_1000_NS6detail23allocator_traits_detail24construct1_via_allocatorINS8_16device_allocatorIN4cuda3std3__45tupleIJddddEEEEEEENS8_10device_ptrISH_EEEEEEvT0_T1_ --------------------------
	.section	.nv.info._ZN3cub18CUB_300001_SM_10006detail8for_each13static_kernelINS2_12policy_hub_t12policy_500_tEmNS2_12op_wrapper_tImN6thrust24THRUST_300001_SM_1000_NS6detail23allocator_traits_detail24construct1_via_allocatorINS8_16device_allocatorIN4cuda3std3__45tupleIJddddEEEEEEENS8_10device_ptrISH_EEEEEEvT0_T1_,"",@"SHT_CUDA_INFO"
	.sectionflags	@""
	.align	4


	//----- nvinfo : EIATTR_CUDA_API_VERSION
	.align		4
        /*0000*/ 	.byte	0x04, 0x37
        /*0002*/ 	.short	(.L_178 - .L_177)
.L_177:
        /*0004*/ 	.word	0x00000082


	//----- nvinfo : EIATTR_KPARAM_INFO
	.align		4
.L_178:
        /*0008*/ 	.byte	0x04, 0x17
        /*000a*/ 	.short	(.L_180 - .L_179)
.L_179:
        /*000c*/ 	.word	0x00000000
        /*0010*/ 	.short	0x0001
        /*0012*/ 	.short	0x0008
        /*0014*/ 	.byte	0x00, 0xf0, 0x41, 0x00


	//----- nvinfo : EIATTR_KPARAM_INFO
	.align		4
.L_180:
        /*0018*/ 	.byte	0x04, 0x17
        /*001a*/ 	.short	(.L_182 - .L_181)
.L_181:
        /*001c*/ 	.word	0x00000000
        /*0020*/ 	.short	0x0000
        /*0022*/ 	.short	0x0000
        /*0024*/ 	.byte	0x00, 0xf0, 0x21, 0x00


	//----- nvinfo : EIATTR_SPARSE_MMA_MASK
	.align		4
.L_182:
        /*0028*/ 	.byte	0x03, 0x50
        /*002a*/ 	.short	0x0000


	//----- nvinfo : EIATTR_MAXREG_COUNT
	.align		4
        /*002c*/ 	.byte	0x03, 0x1b
        /*002e*/ 	.short	0x00ff


	//----- nvinfo : EIATTR_MERCURY_ISA_VERSION
	.align		4
        /*0030*/ 	.byte	0x03, 0x5f
        /*0032*/ 	.short	0x0101


	//----- nvinfo : EIATTR_VRC_CTA_INIT_COUNT
	.align		4
        /*0034*/ 	.byte	0x02, 0x4a
	.zero		1
	.zero		1


	//----- nvinfo : EIATTR_EXIT_INSTR_OFFSETS
	.align		4
        /*0038*/ 	.byte	0x04, 0x1c
        /*003a*/ 	.short	(.L_184 - .L_183)


	//   ....[0]....
.L_183:
        /*003c*/ 	.word	0x00000180


	//   ....[1]....
        /*0040*/ 	.word	0x000002a0


	//   ....[2]....
        /*0044*/ 	.word	0x000002f0


	//----- nvinfo : EIATTR_MAX_THREADS
	.align		4
.L_184:
        /*0048*/ 	.byte	0x04, 0x05
        /*004a*/ 	.short	(.L_186 - .L_185)
.L_185:
        /*004c*/ 	.word	0x00000100
        /*0050*/ 	.word	0x00000001
        /*0054*/ 	.word	0x00000001


	//----- nvinfo : EIATTR_CBANK_PARAM_SIZE
	.align		4
.L_186:
        /*0058*/ 	.byte	0x03, 0x19
        /*005a*/ 	.short	0x0018


	//----- nvinfo : EIATTR_PARAM_CBANK
	.align		4
        /*005c*/ 	.byte	0x04, 0x0a
        /*005e*/ 	.short	(.L_188 - .L_187)
	.align		4
.L_187:
        /*0060*/ 	.word	index@(.nv.constant0._ZN3cub18CUB_300001_SM_10006detail8for_each13static_kernelINS2_12policy_hub_t12policy_500_tEmNS2_12op_wrapper_tImN6thrust24THRUST_300001_SM_1000_NS6detail23allocator_traits_detail24construct1_via_allocatorINS8_16device_allocatorIN4cuda3std3__45tupleIJddddEEEEEEENS8_10device_ptrISH_EEEEEEvT0_T1_)
        /*0064*/ 	.short	0x0380
        /*0066*/ 	.short	0x0018


	//----- nvinfo : EIATTR_SW_WAR
	.align		4
.L_188:
        /*0068*/ 	.byte	0x04, 0x36
        /*006a*/ 	.short	(.L_190 - .L_189)
.L_189:
        /*006c*/ 	.word	0x00000008
.L_190:


//--------------------- .nv.info._ZN3cub18CUB_300001_SM_10006detail8for_each13static_kernelINS2_12policy_hub_t12policy_500_tEmNS2_12op_wrapper_tImN6thrust24THRUST_300001_SM_1000_NS6detail23allocator_traits_detail24construct1_via_allocatorINS8_16device_allocatorIN4cuda3std3__45tupleIJddddddEEEEEEENS8_10device_ptrISH_EEEEEEvT0_T1_ --------------------------
	.section	.nv.info._ZN3cub18CUB_300001_SM_10006detail8for_each13static_kernelINS2_12policy_hub_t12policy_500_tEmNS2_12op_wrapper_tImN6thrust24THRUST_300001_SM_1000_NS6detail23allocator_traits_detail24construct1_via_allocatorINS8_16device_allocatorIN4cuda3std3__45tupleIJddddddEEEEEEENS8_10device_ptrISH_EEEEEEvT0_T1_,"",@"SHT_CUDA_INFO"
	.sectionflags	@""
	.align	4


	//----- nvinfo : EIATTR_CUDA_API_VERSION
	.align		4
        /*0000*/ 	.byte	0x04, 0x37
        /*0002*/ 	.short	(.L_192 - .L_191)
.L_191:
        /*0004*/ 	.word	0x00000082


	//----- nvinfo : EIATTR_KPARAM_INFO
	.align		4
.L_192:
        /*0008*/ 	.byte	0x04, 0x17
        /*000a*/ 	.short	(.L_194 - .L_193)
.L_193:
        /*000c*/ 	.word	0x00000000
        /*0010*/ 	.short	0x0001
        /*0012*/ 	.short	0x0008
        /*0014*/ 	.byte	0x00, 0xf0, 0x41, 0x00


	//----- nvinfo : EIATTR_KPARAM_INFO
	.align		4
.L_194:
        /*0018*/ 	.byte	0x04, 0x17
        /*001a*/ 	.short	(.L_196 - .L_195)
.L_195:
        /*001c*/ 	.word	0x00000000
        /*0020*/ 	.short	0x0000
        /*0022*/ 	.short	0x0000
        /*0024*/ 	.byte	0x00, 0xf0, 0x21, 0x00


	//----- nvinfo : EIATTR_SPARSE_MMA_MASK
	.align		4
.L_196:
        /*0028*/ 	.byte	0x03, 0x50
        /*002a*/ 	.short	0x0000


	//----- nvinfo : EIATTR_MAXREG_COUNT
	.align		4
        /*002c*/ 	.byte	0x03, 0x1b
        /*002e*/ 	.short	0x00ff


	//----- nvinfo : EIATTR_MERCURY_ISA_VERSION
	.align		4
        /*0030*/ 	.byte	0x03, 0x5f
        /*0032*/ 	.short	0x0101


	//----- nvinfo : EIATTR_VRC_CTA_INIT_COUNT
	.align		4
        /*0034*/ 	.byte	0x02, 0x4a
	.zero		1
	.zero		1


	//----- nvinfo : EIATTR_EXIT_INSTR_OFFSETS
	.align		4
        /*0038*/ 	.byte	0x04, 0x1c
        /*003a*/ 	.short	(.L_198 - .L_197)


	//   ....[0]....
.L_197:
        /*003c*/ 	.word	0x000001d0


	//   ....[1]....
        /*0040*/ 	.word	0x00000320


	//   ....[2]....
        /*0044*/ 	.word	0x00000390


	//----- nvinfo : EIATTR_MAX_THREADS
	.align		4
.L_198:
        /*0048*/ 	.byte	0x04, 0x05
        /*004a*/ 	.short	(.L_200 - .L_199)
.L_199:
        /*004c*/ 	.word	0x00000100
        /*0050*/ 	.word	0x00000001
        /*0054*/ 	.word	0x00000001


	//----- nvinfo : EIATTR_CBANK_PARAM_SIZE
	.align		4
.L_200:
        /*0058*/ 	.byte	0x03, 0x19
        /*005a*/ 	.short	0x0018


	//----- nvinfo : EIATTR_PARAM_CBANK
	.align		4
        /*005c*/ 	.byte	0x04, 0x0a
        /*005e*/ 	.short	(.L_202 - .L_201)
	.align		4
.L_201:
        /*0060*/ 	.word	index@(.nv.constant0._ZN3cub18CUB_300001_SM_10006detail8for_each13static_kernelINS2_12policy_hub_t12policy_500_tEmNS2_12op_wrapper_tImN6thrust24THRUST_300001_SM_1000_NS6detail23allocator_traits_detail24construct1_via_allocatorINS8_16device_allocatorIN4cuda3std3__45tupleIJddddddEEEEEEENS8_10device_ptrISH_EEEEEEvT0_T1_)
        /*0064*/ 	.short	0x0380
        /*0066*/ 	.short	0x0018


	//----- nvinfo : EIATTR_SW_WAR
	.align		4
.L_202:
        /*0068*/ 	.byte	0x04, 0x36
        /*006a*/ 	.short	(.L_204 - .L_203)
.L_203:
        /*006c*/ 	.word	0x00000008
.L_204:


//--------------------- .nv.info._ZN3cub18CUB_300001_SM_10006detail11EmptyKernelIvEEvv --------------------------
	.section	.nv.info._ZN3cub18CUB_300001_SM_10006detail11EmptyKernelIvEEvv,"",@"SHT_CUDA_INFO"
	.sectionflags	@""
	.align	4


	//----- nvinfo : EIATTR_CUDA_API_VERSION
	.align		4
        /*0000*/ 	.byte	0x04, 0x37
        /*0002*/ 	.short	(.L_206 - .L_205)
.L_205:
        /*0004*/ 	.word	0x00000082


	//----- nvinfo : EIATTR_SPARSE_MMA_MASK
	.align		4
.L_206:
        /*0008*/ 	.byte	0x03, 0x50
        /*000a*/ 	.short	0x0000


	//----- nvinfo : EIATTR_MAXREG_COUNT
	.align		4
        /*000c*/ 	.byte	0x03, 0x1b
        /*000e*/ 	.short	0x00ff


	//----- nvinfo : EIATTR_MERCURY_ISA_VERSION
	.align		4
        /*0010*/ 	.byte	0x03, 0x5f
        /*0012*/ 	.short	0x0101


	//----- nvinfo : EIATTR_VRC_CTA_INIT_COUNT
	.align		4
        /*0014*/ 	.byte	0x02, 0x4a
	.zero		1
	.zero		1


	//----- nvinfo : EIATTR_EXIT_INSTR_OFFSETS
	.align		4
        /*0018*/ 	.byte	0x04, 0x1c
        /*001a*/ 	.short	(.L_208 - .L_207)


	//   ....[0]....
.L_207:
        /*001c*/ 	.word	0x00000010


	//----- nvinfo : EIATTR_SW_WAR
	.align		4
.L_208:
        /*0020*/ 	.byte	0x04, 0x36
        /*0022*/ 	.short	(.L_210 - .L_209)
.L_209:
        /*0024*/ 	.word	0x00000008
.L_210:


//--------------------- .nv.callgraph             --------------------------
	.section	.nv.callgraph,"",@"SHT_CUDA_CALLGRAPH"
	.align	4
	.sectionentsize	8
	.align		4
        /*0000*/ 	.word	0x00000000
	.align		4
        /*0004*/ 	.word	0xffffffff
	.align		4
        /*0008*/ 	.word	0x00000000
	.align		4
        /*000c*/ 	.word	0xfffffffe
	.align		4
        /*0010*/ 	.word	0x00000000
	.align		4
        /*0014*/ 	.word	0xfffffffd
	.align		4
        /*0018*/ 	.word	0x00000000
	.align		4
        /*001c*/ 	.word	0xfffffffc


//--------------------- .nv.constant4             --------------------------
	.section	.nv.constant4,"a",@progbits
	.align	8
	.align		8
.nv.constant4:
        /*0000*/ 	.dword	_ZN27_INTERNAL_fdcf77e8_4_k_cu_N4cuda3std3__45__cpo5beginE
	.align		8
        /*0008*/ 	.dword	_ZN27_INTERNAL_fdcf77e8_4_k_cu_N4cuda3std3__45__cpo3endE
	.align		8
        /*0010*/ 	.dword	_ZN27_INTERNAL_fdcf77e8_4_k_cu_N4cuda3std3__45__cpo6cbeginE
	.align		8
        /*0018*/ 	.dword	_ZN27_INTERNAL_fdcf77e8_4_k_cu_N4cuda3std3__45__cpo4cendE
	.align		8
        /*0020*/ 	.dword	_ZN27_INTERNAL_fdcf77e8_4_k_cu_N4cuda3std3__45__cpo6rbeginE
	.align		8
        /*0028*/ 	.dword	_ZN27_INTERNAL_fdcf77e8_4_k_cu_N4cuda3std3__45__cpo4rendE
	.align		8
        /*0030*/ 	.dword	_ZN27_INTERNAL_fdcf77e8_4_k_cu_N4cuda3std3__45__cpo7crbeginE
	.align		8
        /*0038*/ 	.dword	_ZN27_INTERNAL_fdcf77e8_4_k_cu_N4cuda3std3__45__cpo5crendE
	.align		8
        /*0040*/ 	.dword	_ZN27_INTERNAL_fdcf77e8_4_k_cu_N4cuda3std3__429_GLOBAL__N__fdcf77e8_4_k_cu_N6ignoreE
	.align		8
        /*0048*/ 	.dword	_ZN27_INTERNAL_fdcf77e8_4_k_cu_N4cuda3std3__419piecewise_constructE
	.align		8
        /*0050*/ 	.dword	_ZN27_INTERNAL_fdcf77e8_4_k_cu_N4cuda3std3__48in_placeE
	.align		8
        /*0058*/ 	.dword	_ZN27_INTERNAL_fdcf77e8_4_k_cu_N4cuda3std3__420unreachable_sentinelE
	.align		8
        /*0060*/ 	.dword	_ZN27_INTERNAL_fdcf77e8_4_k_cu_N4cuda3std3__47nulloptE
	.align		8
        /*0068*/ 	.dword	_ZN27_INTERNAL_fdcf77e8_4_k_cu_N4cuda3std3__48unexpectE
	.align		8
        /*0070*/ 	.dword	_ZN27_INTERNAL_fdcf77e8_4_k_cu_N4cuda3std6ranges3__45__cpo4swapE
	.align		8
        /*0078*/ 	.dword	_ZN27_INTERNAL_fdcf77e8_4_k_cu_N4cuda3std6ranges3__45__cpo9iter_moveE
	.align		8
        /*0080*/ 	.dword	_ZN27_INTERNAL_fdcf77e8_4_k_cu_N4cuda3std6ranges3__45__cpo5beginE
	.align		8
        /*0088*/ 	.dword	_ZN27_INTERNAL_fdcf77e8_4_k_cu_N4cuda3std6ranges3__45__cpo3endE
	.align		8
        /*0090*/ 	.dword	_ZN27_INTERNAL_fdcf77e8_4_k_cu_N4cuda3std6ranges3__45__cpo6cbeginE
	.align		8
        /*0098*/ 	.dword	_ZN27_INTERNAL_fdcf77e8_4_k_cu_N4cuda3std6ranges3__45__cpo4cendE
	.align		8
        /*00a0*/ 	.dword	_ZN27_INTERNAL_fdcf77e8_4_k_cu_N4cuda3std6ranges3__45__cpo7advanceE
	.align		8
        /*00a8*/ 	.dword	_ZN27_INTERNAL_fdcf77e8_4_k_cu_N4cuda3std6ranges3__45__cpo9iter_swapE
	.align		8
        /*00b0*/ 	.dword	_ZN27_INTERNAL_fdcf77e8_4_k_cu_N4cuda3std6ranges3__45__cpo4nextE
	.align		8
        /*00b8*/ 	.dword	_ZN27_INTERNAL_fdcf77e8_4_k_cu_N4cuda3std6ranges3__45__cpo4prevE
	.align		8
        /*00c0*/ 	.dword	_ZN27_INTERNAL_fdcf77e8_4_k_cu_N4cuda3std6ranges3__45__cpo4dataE
	.align		8
        /*00c8*/ 	.dword	_ZN27_INTERNAL_fdcf77e8_4_k_cu_N4cuda3std6ranges3__45__cpo5cdataE
	.align		8
        /*00d0*/ 	.dword	_ZN27_INTERNAL_fdcf77e8_4_k_cu_N4cuda3std6ranges3__45__cpo4sizeE
	.align		8
        /*00d8*/ 	.dword	_ZN27_INTERNAL_fdcf77e8_4_k_cu_N4cuda3std6ranges3__45__cpo5ssizeE
	.align		8
        /*00e0*/ 	.dword	_ZN27_INTERNAL_fdcf77e8_4_k_cu_N4cuda3std6ranges3__45__cpo8distanceE
	.align		8
        /*00e8*/ 	.dword	_ZN27_INTERNAL_fdcf77e8_4_k_cu_N6thrust24THRUST_300001_SM_1000_NS8cuda_cub3parE
	.align		8
        /*00f0*/ 	.dword	_ZN27_INTERNAL_fdcf77e8_4_k_cu_N6thrust24THRUST_300001_SM_1000_NS8cuda_cub10par_nosyncE
	.align		8
        /*00f8*/ 	.dword	_ZN27_INTERNAL_fdcf77e8_4_k_cu_N6thrust24THRUST_300001_SM_1000_NS6system6detail10sequential3seqE
	.align		8
        /*0100*/ 	.dword	_ZN27_INTERNAL_fdcf77e8_4_k_cu_N6thrust24THRUST_300001_SM_1000_NS12placeholders2_1E
	.align		8
        /*0108*/ 	.dword	_ZN27_INTERNAL_fdcf77e8_4_k_cu_N6thrust24THRUST_300001_SM_1000_NS12placeholders2_2E
	.align		8
        /*0110*/ 	.dword	_ZN27_INTERNAL_fdcf77e8_4_k_cu_N6thrust24THRUST_300001_SM_1000_NS12placeholders2_3E
	.align		8
        /*0118*/ 	.dword	_ZN27_INTERNAL_fdcf77e8_4_k_cu_N6thrust24THRUST_300001_SM_1000_NS12placeholders2_4E
	.align		8
        /*0120*/ 	.dword	_ZN27_INTERNAL_fdcf77e8_4_k_cu_N6thrust24THRUST_300001_SM_1000_NS12placeholders2_5E
	.align		8
        /*0128*/ 	.dword	_ZN27_INTERNAL_fdcf77e8_4_k_cu_N6thrust24THRUST_300001_SM_1000_NS12placeholders2_6E
	.align		8
        /*0130*/ 	.dword	_ZN27_INTERNAL_fdcf77e8_4_k_cu_N6thrust24THRUST_300001_SM_1000_NS12placeholders2_7E
	.align		8
        /*0138*/ 	.dword	_ZN27_INTERNAL_fdcf77e8_4_k_cu_N6thrust24THRUST_300001_SM_1000_NS12placeholders2_8E
	.align		8
        /*0140*/ 	.dword	_ZN27_INTERNAL_fdcf77e8_4_k_cu_N6thrust24THRUST_300001_SM_1000_NS12placeholders2_9E
	.align		8
        /*0148*/ 	.dword	_ZN27_INTERNAL_fdcf77e8_4_k_cu_N6thrust24THRUST_300001_SM_1000_NS12placeholders3_10E
	.align		8
        /*0150*/ 	.dword	_ZN27_INTERNAL_fdcf77e8_4_k_cu_N6thrust24THRUST_300001_SM_1000_NS3seqE


//--------------------- .text._ZN3cub18CUB_300001_SM_10006detail9transform16transform_kernelINS2_10policy_hubILb1EN4cuda3std3__45tupleIJN6thrust24THRUST_300001_SM_1000_NS6detail15normal_iteratorINSA_10device_ptrINS8_IJddddddEEEEEEEEEEE10policy1000El7functorNSC_INSD_INS8_IJddddEEEEEEEJPSE_EEEvT0_iT1_T2_DpNS2_10kernel_argIT3_EE --------------------------
	.section	.text._ZN3cub18CUB_300001_SM_10006detail9transform16transform_kernelINS2_10policy_hubILb1EN4cuda3std3__45tupleIJN6thrust24THRUST_300001_SM_1000_NS6detail15normal_iteratorINSA_10device_ptrINS8_IJddddddEEEEEEEEEEE10policy1000El7functorNSC_INSD_INS8_IJddddEEEEEEEJPSE_EEEvT0_iT1_T2_DpNS2_10kernel_argIT3_EE,"ax",@progbits
	.align	128
        .global         _ZN3cub18CUB_300001_SM_10006detail9transform16transform_kernelINS2_10policy_hubILb1EN4cuda3std3__45tupleIJN6thrust24THRUST_300001_SM_1000_NS6detail15normal_iteratorINSA_10device_ptrINS8_IJddddddEEEEEEEEEEE10policy1000El7functorNSC_INSD_INS8_IJddddEEEEEEEJPSE_EEEvT0_iT1_T2_DpNS2_10kernel_argIT3_EE
        .type           _ZN3cub18CUB_300001_SM_10006detail9transform16transform_kernelINS2_10policy_hubILb1EN4cuda3std3__45tupleIJN6thrust24THRUST_300001_SM_1000_NS6detail15normal_iteratorINSA_10device_ptrINS8_IJddddddEEEEEEEEEEE10policy1000El7functorNSC_INSD_INS8_IJddddEEEEEEEJPSE_EEEvT0_iT1_T2_DpNS2_10kernel_argIT3_EE,@function
        .size           _ZN3cub18CUB_300001_SM_10006detail9transform16transform_kernelINS2_10policy_hubILb1EN4cuda3std3__45tupleIJN6thrust24THRUST_300001_SM_1000_NS6detail15normal_iteratorINSA_10device_ptrINS8_IJddddddEEEEEEEEEEE10policy1000El7functorNSC_INSD_INS8_IJddddEEEEEEEJPSE_EEEvT0_iT1_T2_DpNS2_10kernel_argIT3_EE,(.L_x_105 - _ZN3cub18CUB_300001_SM_10006detail9transform16transform_kernelINS2_10policy_hubILb1EN4cuda3std3__45tupleIJN6thrust24THRUST_300001_SM_1000_NS6detail15normal_iteratorINSA_10device_ptrINS8_IJddddddEEEEEEEEEEE10policy1000El7functorNSC_INSD_INS8_IJddddEEEEEEEJPSE_EEEvT0_iT1_T2_DpNS2_10kernel_argIT3_EE)
        .other          _ZN3cub18CUB_300001_SM_10006detail9transform16transform_kernelINS2_10policy_hubILb1EN4cuda3std3__45tupleIJN6thrust24THRUST_300001_SM_1000_NS6detail15normal_iteratorINSA_10device_ptrINS8_IJddddddEEEEEEEEEEE10policy1000El7functorNSC_INSD_INS8_IJddddEEEEEEEJPSE_EEEvT0_iT1_T2_DpNS2_10kernel_argIT3_EE,@"STO_CUDA_ENTRY STV_DEFAULT"
_ZN3cub18CUB_300001_SM_10006detail9transform16transform_kernelINS2_10policy_hubILb1EN4cuda3std3__45tupleIJN6thrust24THRUST_300001_SM_1000_NS6detail15normal_iteratorINSA_10device_ptrINS8_IJddddddEEEEEEEEEEE10policy1000El7functorNSC_INSD_INS8_IJddddEEEEEEEJPSE_EEEvT0_iT1_T2_DpNS2_10kernel_argIT3_EE:
.text._ZN3cub18CUB_300001_SM_10006detail9transform16transform_kernelINS2_10policy_hubILb1EN4cuda3std3__45tupleIJN6thrust24THRUST_300001_SM_1000_NS6detail15normal_iteratorINSA_10device_ptrINS8_IJddddddEEEEEEEEEEE10policy1000El7functorNSC_INSD_INS8_IJddddEEEEEEEJPSE_EEEvT0_iT1_T2_DpNS2_10kernel_argIT3_EE:
[----:B------:R-:W-:Y:S01]  /*0000*/  LDC R1, c[0x0][0x37c] ;  /* 0x0000df00ff017b82 */ /* 0x000fe20000000800 */
[----:B------:R-:W0:Y:S07]  /*0010*/  LDCU UR6, c[0x0][0x388] ;  /* 0x00007100ff0677ac */ /* 0x000e2e0008000800 */
[----:B------:R-:W1:Y:S01]  /*0020*/  S2UR UR7, SR_CTAID.X ;  /* 0x00000000000779c3 */ /* 0x000e620000002500 */
[----:B------:R-:W2:Y:S01]  /*0030*/  S2R R5, SR_TID.X ;  /* 0x0000000000057919 */ /* 0x000ea20000002100 */
[----:B------:R-:W3:Y:S01]  /*0040*/  LDCU.64 UR10, c[0x0][0x380] ;  /* 0x00007000ff0a77ac */ /* 0x000ee20008000a00 */
[----:B0-----:R-:W-:-:S04]  /*0050*/  USHF.L.U32 UR6, UR6, 0x7, URZ ;  /* 0x0000000706067899 */ /* 0x001fc800080006ff */
[----:B------:R-:W-:Y:S02]  /*0060*/  USHF.R.S32.HI UR12, URZ, 0x1f, UR6 ;  /* 0x0000001fff0c7899 */ /* 0x000fe40008011406 */
[----:B-1----:R-:W-:Y:S02]  /*0070*/  UIMAD.WIDE.U32 UR4, UR6, UR7, URZ ;  /* 0x00000007060472a5 */ /* 0x002fe4000f8e00ff */
[----:B------:R-:W-:Y:S02]  /*0080*/  UIMAD UR9, UR12, UR7, URZ ;  /* 0x000000070c0972a4 */ /* 0x000fe4000f8e02ff */
[----:B---3--:R-:W-:Y:S02]  /*0090*/  UIADD3 UR8, UP1, UPT, -UR4, UR10, URZ ;  /* 0x0000000a04087290 */ /* 0x008fe4000ff3e1ff */
[----:B------:R-:W-:Y:S02]  /*00a0*/  UIADD3 UR9, UPT, UPT, UR5, UR9, URZ ;  /* 0x0000000905097290 */ /* 0x000fe4000fffe0ff */
[----:B------:R-:W-:Y:S01]  /*00b0*/  UISETP.LT.U32.AND UP0, UPT, UR8, UR6, UPT ;  /* 0x000000060800728c */ /* 0x000fe2000bf01070 */
[----:B--2---:R-:W-:Y:S01]  /*00c0*/  IMAD.SHL.U32 R0, R5, 0x80, RZ ;  /* 0x0000008005007824 */ /* 0x004fe200078e00ff */
[----:B------:R-:W-:-:S04]  /*00d0*/  UIADD3.X UR7, UPT, UPT, ~UR9, UR11, URZ, UP1, !UPT ;  /* 0x0000000b09077290 */ /* 0x000fc80008ffe5ff */
[----:B------:R-:W-:-:S04]  /*00e0*/  UISETP.LT.AND.EX UP0, UPT, UR7, UR12, UPT, UP0 ;  /* 0x0000000c0700728c */ /* 0x000fc8000bf01300 */
[----:B------:R-:W-:-:S04]  /*00f0*/  USEL UR8, UR8, UR6, UP0 ;  /* 0x0000000608087287 */ /* 0x000fc80008000000 */
[----:B------:R-:W-:-:S06]  /*0100*/  UIMAD UR8, UR8, 0x30, URZ ;  /* 0x00000030080878a4 */ /* 0x000fcc000f8e02ff */
[----:B------:R-:W-:-:S13]  /*0110*/  ISETP.GE.AND P0, PT, R0, UR8, PT ;  /* 0x0000000800007c0c */ /* 0x000fda000bf06270 */
[----:B------:R-:W-:Y:S05]  /*0120*/  @P0 EXIT ;  /* 0x000000000000094d */ /* 0x000fea0003800000 */
[----:B------:R-:W0:Y:S01]  /*0130*/  LDCU.64 UR6, c[0x0][0x400] ;  /* 0x00008000ff0677ac */ /* 0x000e220008000a00 */
[----:B------:R-:W-:Y:S02]  /*0140*/  UIMAD UR9, UR9, 0x30, URZ ;  /* 0x00000030090978a4 */ /* 0x000fe4000f8e02ff */
[----:B0-----:R-:W-:-:S04]  /*0150*/  UIMAD.WIDE.U32 UR4, UR4, 0x30, UR6 ;  /* 0x00000030040478a5 */ /* 0x001fc8000f8e0006 */
[----:B------:R-:W-:Y:S02]  /*0160*/  UIADD3 UR6, UPT, UPT, UR5, UR9, URZ ;  /* 0x0000000905067290 */ /* 0x000fe4000fffe0ff */
[----:B------:R-:W-:Y:S01]  /*0170*/  MOV R3, UR5 ;  /* 0x0000000500037c02 */ /* 0x000fe20008000f00 */
[----:B------:R-:W-:-:S03]  /*0180*/  IMAD.U32 R2, RZ, RZ, UR4 ;  /* 0x00000004ff027e24 */ /* 0x000fc6000f8e00ff */
[----:B------:R-:W-:Y:S02]  /*0190*/  IMAD.U32 R3, RZ, RZ, UR6 ;  /* 0x00000006ff037e24 */ /* 0x000fe4000f8e00ff */
[----:B------:R-:W-:-:S07]  /*01a0*/  IMAD.WIDE.U32 R2, R5, 0x80, R2 ;  /* 0x0000008005027825 */ /* 0x000fce00078e0002 */
.L_x_0:
[----:B------:R-:W-:Y:S01]  /*01b0*/  IADD3 R0, PT, PT, R0, 0x4000, RZ ;  /* 0x0000400000007810 */ /* 0x000fe20007ffe0ff */
[----:B------:R0:W-:Y:S03]  /*01c0*/  CCTL.E.PF2 [R2] ;  /* 0x000000000200798f */ /* 0x0001e60000800100 */
[----:B------:R-:W-:Y:S02]  /*01d0*/  ISETP.GE.AND P0, PT, R0, UR8, PT ;  /* 0x0000000800007c0c */ /* 0x000fe4000bf06270 */
[----:B0-----:R-:W-:-:S05]  /*01e0*/  IADD3 R2, P1, PT, R2, 0x4000, RZ ;  /* 0x0000400002027810 */ /* 0x001fca0007f3e0ff */
[----:B------:R-:W-:-:S06]  /*01f0*/  IMAD.X R3, RZ, RZ, R3, P1 ;  /* 0x000000ffff037224 */ /* 0x000fcc00008e0603 */
[----:B------:R-:W-:Y:S05]  /*0200*/  @!P0 BRA `(.L_x_0) ;  /* 0xfffffffc00e88947 */ /* 0x000fea000383ffff */
[----:B------:R-:W-:Y:S05]  /*0210*/  EXIT ;  /* 0x000000000000794d */ /* 0x000fea0003800000 */
.L_x_1:
[----:B------:R-:W-:-:S00]  /*0220*/  BRA `(.L_x_1) ;  /* 0xfffffffc00fc7947 */ /* 0x000fc0000383ffff */
[----:B------:R-:W-:-:S00]  /*0230*/  NOP ;  /* 0x0000000000007918 */ /* 0x000fc00000000000 */
        /* <DEDUP_REMOVED lines=12> */
.L_x_105:


//--------------------- .text._ZN3cub18CUB_300001_SM_10006detail9transform16transform_kernelINS2_10policy_hubILb1EN4cuda3std3__45tupleIJN6thrust24THRUST_300001_SM_1000_NS6detail15normal_iteratorINSA_10device_ptrINS8_IJddddddEEEEEEEEEEE10policy1000Ei7functorNSC_INSD_INS8_IJddddEEEEEEEJPSE_EEEvT0_iT1_T2_DpNS2_10kernel_argIT3_EE --------------------------
	.section	.text._ZN3cub18CUB_300001_SM_10006detail9transform16transform_kernelINS2_10policy_hubILb1EN4cuda3std3__45tupleIJN6thrust24THRUST_300001_SM_1000_NS6detail15normal_iteratorINSA_10device_ptrINS8_IJddddddEEEEEEEEEEE10policy1000Ei7functorNSC_INSD_INS8_IJddddEEEEEEEJPSE_EEEvT0_iT1_T2_DpNS2_10kernel_argIT3_EE,"ax",@progbits
	.align	128
        .global         _ZN3cub18CUB_300001_SM_10006detail9transform16transform_kernelINS2_10policy_hubILb1EN4cuda3std3__45tupleIJN6thrust24THRUST_300001_SM_1000_NS6detail15normal_iteratorINSA_10device_ptrINS8_IJddddddEEEEEEEEEEE10policy1000Ei7functorNSC_INSD_INS8_IJddddEEEEEEEJPSE_EEEvT0_iT1_T2_DpNS2_10kernel_argIT3_EE
        .type           _ZN3cub18CUB_300001_SM_10006detail9transform16transform_kernelINS2_10policy_hubILb1EN4cuda3std3__45tupleIJN6thrust24THRUST_300001_SM_1000_NS6detail15normal_iteratorINSA_10device_ptrINS8_IJddddddEEEEEEEEEEE10policy1000Ei7functorNSC_INSD_INS8_IJddddEEEEEEEJPSE_EEEvT0_iT1_T2_DpNS2_10kernel_argIT3_EE,@function
        .size           _ZN3cub18CUB_300001_SM_10006detail9transform16transform_kernelINS2_10policy_hubILb1EN4cuda3std3__45tupleIJN6thrust24THRUST_300001_SM_1000_NS6detail15normal_iteratorINSA_10device_ptrINS8_IJddddddEEEEEEEEEEE10policy1000Ei7functorNSC_INSD_INS8_IJddddEEEEEEEJPSE_EEEvT0_iT1_T2_DpNS2_10kernel_argIT3_EE,(.L_x_106 - _ZN3cub18CUB_300001_SM_10006detail9transform16transform_kernelINS2_10policy_hubILb1EN4cuda3std3__45tupleIJN6thrust24THRUST_300001_SM_1000_NS6detail15normal_iteratorINSA_10device_ptrINS8_IJddddddEEEEEEEEEEE10policy1000Ei7functorNSC_INSD_INS8_IJddddEEEEEEEJPSE_EEEvT0_iT1_T2_DpNS2_10kernel_argIT3_EE)
        .other          _ZN3cub18CUB_300001_SM_10006detail9transform16transform_kernelINS2_10policy_hubILb1EN4cuda3std3__45tupleIJN6thrust24THRUST_300001_SM_1000_NS6detail15normal_iteratorINSA_10device_ptrINS8_IJddddddEEEEEEEEEEE10policy1000Ei7functorNSC_INSD_INS8_IJddddEEEEEEEJPSE_EEEvT0_iT1_T2_DpNS2_10kernel_argIT3_EE,@"STO_CUDA_ENTRY STV_DEFAULT"
_ZN3cub18CUB_300001_SM_10006detail9transform16transform_kernelINS2_10policy_hubILb1EN4cuda3std3__45tupleIJN6thrust24THRUST_300001_SM_1000_NS6detail15normal_iteratorINSA_10device_ptrINS8_IJddddddEEEEEEEEEEE10policy1000Ei7functorNSC_INSD_INS8_IJddddEEEEEEEJPSE_EEEvT0_iT1_T2_DpNS2_10kernel_argIT3_EE:
.text._ZN3cub18CUB_300001_SM_10006detail9transform16transform_kernelINS2_10policy_hubILb1EN4cuda3std3__45tupleIJN6thrust24THRUST_300001_SM_1000_NS6detail15normal_iteratorINSA_10device_ptrINS8_IJddddddEEEEEEEEEEE10policy1000Ei7functorNSC_INSD_INS8_IJddddEEEEEEEJPSE_EEEvT0_iT1_T2_DpNS2_10kernel_argIT3_EE:
[----:B------:R-:W-:Y:S08]  /*0000*/  LDC R1, c[0x0][0x37c] ;  /* 0x0000df00ff017b82 */ /* 0x000ff00000000800 */
[----:B------:R-:W0:Y:S01]  /*0010*/  LDC.64 R2, c[0x0][0x380] ;  /* 0x0000e000ff027b82 */ /* 0x000e220000000a00 */
[----:B------:R-:W1:Y:S07]  /*0020*/  S2R R9, SR_TID.X ;  /* 0x0000000000097919 */ /* 0x000e6e0000002100 */
[----:B------:R-:W2:Y:S01]  /*0030*/  S2UR UR4, SR_CTAID.X ;  /* 0x00000000000479c3 */ /* 0x000ea20000002500 */
[----:B0-----:R-:W-:-:S05]  /*0040*/  SHF.L.U32 R3, R3, 0x7, RZ ;  /* 0x0000000703037819 */ /* 0x001fca00000006ff */
[----:B--2---:R-:W-:Y:S02]  /*0050*/  IMAD R5, R3, UR4, RZ ;  /* 0x0000000403057c24 */ /* 0x004fe4000f8e02ff */
[----:B-1----:R-:W-:-:S03]  /*0060*/  IMAD.SHL.U32 R7, R9, 0x80, RZ ;  /* 0x0000008009077824 */ /* 0x002fc600078e00ff */
[----:B------:R-:W-:-:S04]  /*0070*/  IADD3 R0, PT, PT, -R5, RZ, RZ ;  /* 0x000000ff05007210 */ /* 0x000fc80007ffe1ff */
[----:B------:R-:W-:-:S05]  /*0080*/  VIADDMNMX R3, R0, R2, R3, PT ;  /* 0x0000000200037246 */ /* 0x000fca0003800103 */
[----:B------:R-:W-:-:S05]  /*0090*/  IMAD R0, R3, 0x30, RZ ;  /* 0x0000003003007824 */ /* 0x000fca00078e02ff */
[----:B------:R-:W-:-:S13]  /*00a0*/  ISETP.GE.AND P0, PT, R7, R0, PT ;  /* 0x000000000700720c */ /* 0x000fda0003f06270 */
[----:B------:R-:W-:Y:S05]  /*00b0*/  @P0 EXIT ;  /* 0x000000000000094d */ /* 0x000fea0003800000 */
[----:B------:R-:W0:Y:S02]  /*00c0*/  LDC.64 R2, c[0x0][0x400] ;  /* 0x00010000ff027b82 */ /* 0x000e240000000a00 */
[----:B0-----:R-:W-:-:S04]  /*00d0*/  IMAD.WIDE.U32 R2, R9, 0x80, R2 ;  /* 0x0000008009027825 */ /* 0x001fc800078e0002 */
[----:B------:R-:W-:-:S07]  /*00e0*/  IMAD.WIDE R2, R5, 0x30, R2 ;  /* 0x0000003005027825 */ /* 0x000fce00078e0202 */
.L_x_2:
[----:B------:R-:W-:Y:S01]  /*00f0*/  IADD3 R7, PT, PT, R7, 0x4000, RZ ;  /* 0x0000400007077810 */ /* 0x000fe20007ffe0ff */
[----:B------:R0:W-:Y:S03]  /*0100*/  CCTL.E.PF2 [R2] ;  /* 0x000000000200798f */ /* 0x0001e60000800100 */
[----:B------:R-:W-:Y:S02]  /*0110*/  ISETP.GE.AND P0, PT, R7, R0, PT ;  /* 0x000000000700720c */ /* 0x000fe40003f06270 */
[----:B0-----:R-:W-:-:S05]  /*0120*/  IADD3 R2, P1, PT, R2, 0x4000, RZ ;  /* 0x0000400002027810 */ /* 0x001fca0007f3e0ff */
[----:B------:R-:W-:-:S06]  /*0130*/  IMAD.X R3, RZ, RZ, R3, P1 ;  /* 0x000000ffff037224 */ /* 0x000fcc00008e0603 */
[----:B------:R-:W-:Y:S05]  /*0140*/  @!P0 BRA `(.L_x_2) ;  /* 0xfffffffc00e88947 */ /* 0x000fea000383ffff */
[----:B------:R-:W-:Y:S05]  /*0150*/  EXIT ;  /* 0x000000000000794d */ /* 0x000fea0003800000 */
.L_x_3:
        /* <DEDUP_REMOVED lines=10> */
.L_x_106:


//--------------------- .text._ZN3cub18CUB_300001_SM_10006detail9transform16transform_kernelINS2_10policy_hubILb1EN4cuda3std3__45tupleIJN6thrust24THRUST_300001_SM_1000_NS17counting_iteratorIjNSA_11use_defaultESC_SC_EEEEEE10policy1000El11randomPointNSA_6detail15normal_iteratorINSA_10device_ptrINS8_IJddddddEEEEEEEJSD_EEEvT0_iT1_T2_DpNS2_10kernel_argIT3_EE --------------------------
	.section	.text._ZN3cub18CUB_300001_SM_10006detail9transform16transform_kernelINS2_10policy_hubILb1EN4cuda3std3__45tupleIJN6thrust24THRUST_300001_SM_1000_NS17counting_iteratorIjNSA_11use_defaultESC_SC_EEEEEE10policy1000El11randomPointNSA_6detail15normal_iteratorINSA_10device_ptrINS8_IJddddddEEEEEEEJSD_EEEvT0_iT1_T2_DpNS2_10kernel_argIT3_EE,"ax",@progbits
	.align	128
        .global         _ZN3cub18CUB_300001_SM_10006detail9transform16transform_kernelINS2_10policy_hubILb1EN4cuda3std3__45tupleIJN6thrust24THRUST_300001_SM_1000_NS17counting_iteratorIjNSA_11use_defaultESC_SC_EEEEEE10policy1000El11randomPointNSA_6detail15normal_iteratorINSA_10device_ptrINS8_IJddddddEEEEEEEJSD_EEEvT0_iT1_T2_DpNS2_10kernel_argIT3_EE
        .type           _ZN3cub18CUB_300001_SM_10006detail9transform16transform_kernelINS2_10policy_hubILb1EN4cuda3std3__45tupleIJN6thrust24THRUST_300001_SM_1000_NS17counting_iteratorIjNSA_11use_defaultESC_SC_EEEEEE10policy1000El11randomPointNSA_6detail15normal_iteratorINSA_10device_ptrINS8_IJddddddEEEEEEEJSD_EEEvT0_iT1_T2_DpNS2_10kernel_argIT3_EE,@function
        .size           _ZN3cub18CUB_300001_SM_10006detail9transform16transform_kernelINS2_10policy_hubILb1EN4cuda3std3__45tupleIJN6thrust24THRUST_300001_SM_1000_NS17counting_iteratorIjNSA_11use_defaultESC_SC_EEEEEE10policy1000El11randomPointNSA_6detail15normal_iteratorINSA_10device_ptrINS8_IJddddddEEEEEEEJSD_EEEvT0_iT1_T2_DpNS2_10kernel_argIT3_EE,(.L_x_103 - _ZN3cub18CUB_300001_SM_10006detail9transform16transform_kernelINS2_10policy_hubILb1EN4cuda3std3__45tupleIJN6thrust24THRUST_300001_SM_1000_NS17counting_iteratorIjNSA_11use_defaultESC_SC_EEEEEE10policy1000El11randomPointNSA_6detail15normal_iteratorINSA_10device_ptrINS8_IJddddddEEEEEEEJSD_EEEvT0_iT1_T2_DpNS2_10kernel_argIT3_EE)
        .other          _ZN3cub18CUB_300001_SM_10006detail9transform16transform_kernelINS2_10policy_hubILb1EN4cuda3std3__45tupleIJN6thrust24THRUST_300001_SM_1000_NS17counting_iteratorIjNSA_11use_defaultESC_SC_EEEEEE10policy1000El11randomPointNSA_6detail15normal_iteratorINSA_10device_ptrINS8_IJddddddEEEEEEEJSD_EEEvT0_iT1_T2_DpNS2_10kernel_argIT3_EE,@"STO_CUDA_ENTRY STV_DEFAULT"
_ZN3cub18CUB_300001_SM_10006detail9transform16transform_kernelINS2_10policy_hubILb1EN4cuda3std3__45tupleIJN6thrust24THRUST_300001_SM_1000_NS17counting_iteratorIjNSA_11use_defaultESC_SC_EEEEEE10policy1000El11randomPointNSA_6detail15normal_iteratorINSA_10device_ptrINS8_IJddddddEEEEEEEJSD_EEEvT0_iT1_T2_DpNS2_10kernel_argIT3_EE:
.text._ZN3cub18CUB_300001_SM_10006detail9transform16transform_kernelINS2_10policy_hubILb1EN4cuda3std3__45tupleIJN6thrust24THRUST_300001_SM_1000_NS17counting_iteratorIjNSA_11use_defaultESC_SC_EEEEEE10policy1000El11randomPointNSA_6detail15normal_iteratorINSA_10device_ptrINS8_IJddddddEEEEEEEJSD_EEEvT0_iT1_T2_DpNS2_10kernel_argIT3_EE:
[----:B------:R-:W-:Y:S01]  /*0000*/  LDC R1, c[0x0][0x37c] ;  /* 0x0000df00ff017b82 */ /* 0x000fe20000000800 */
[----:B------:R-:W0:Y:S07]  /*0010*/  LDCU UR15, c[0x0][0x388] ;  /* 0x00007100ff0f77ac */ /* 0x000e2e0008000800 */
[----:B------:R-:W1:Y:S01]  /*0020*/  S2UR UR8, SR_CTAID.X ;  /* 0x00000000000879c3 */ /* 0x000e620000002500 */
[----:B------:R-:W2:Y:S01]  /*0030*/  LDCU.64 UR10, c[0x0][0x380] ;  /* 0x00007000ff0a77ac */ /* 0x000ea20008000a00 */
[----:B------:R-:W3:Y:S01]  /*0040*/  LDCU.64 UR6, c[0x0][0x390] ;  /* 0x00007200ff0677ac */ /* 0x000ee20008000a00 */
[----:B------:R-:W4:Y:S01]  /*0050*/  LDCU UR12, c[0x0][0x398] ;  /* 0x00007300ff0c77ac */ /* 0x000f220008000800 */
[----:B0-----:R-:W-:-:S04]  /*0060*/  USHF.L.U32 UR13, UR15, 0x7, URZ ;  /* 0x000000070f0d7899 */ /* 0x001fc800080006ff */
[----:B------:R-:W-:Y:S02]  /*0070*/  USHF.R.S32.HI UR14, URZ, 0x1f, UR13 ;  /* 0x0000001fff0e7899 */ /* 0x000fe4000801140d */
[----:B-1----:R-:W-:Y:S02]  /*0080*/  UIMAD.WIDE.U32 UR4, UR13, UR8, URZ ;  /* 0x000000080d0472a5 */ /* 0x002fe4000f8e00ff */
[----:B------:R-:W-:Y:S02]  /*0090*/  UIMAD UR9, UR14, UR8, URZ ;  /* 0x000000080e0972a4 */ /* 0x000fe4000f8e02ff */
[----:B--2---:R-:W-:Y:S02]  /*00a0*/  UIADD3 UR8, UP0, UPT, -UR4, UR10, URZ ;  /* 0x0000000a04087290 */ /* 0x004fe4000ff1e1ff */
[----:B------:R-:W-:Y:S02]  /*00b0*/  UIADD3 UR9, UPT, UPT, UR5, UR9, URZ ;  /* 0x0000000905097290 */ /* 0x000fe4000fffe0ff */
[----:B---3--:R-:W-:-:S02]  /*00c0*/  UIMAD.WIDE.U32 UR6, UR4, 0x30, UR6 ;  /* 0x00000030040678a5 */ /* 0x008fc4000f8e0006 */
[----:B------:R-:W-:Y:S02]  /*00d0*/  UIADD3.X UR5, UPT, UPT, ~UR9, UR11, URZ, UP0, !UPT ;  /* 0x0000000b09057290 */ /* 0x000fe400087fe5ff */
[----:B------:R-:W-:Y:S02]  /*00e0*/  UISETP.LT.U32.AND UP0, UPT, UR8, UR13, UPT ;  /* 0x0000000d0800728c */ /* 0x000fe4000bf01070 */
[----:B------:R-:W-:Y:S02]  /*00f0*/  UIMAD UR9, UR9, 0x30, URZ ;  /* 0x00000030090978a4 */ /* 0x000fe4000f8e02ff */
[----:B------:R-:W-:Y:S01]  /*0100*/  UISETP.LT.AND.EX UP0, UPT, UR5, UR14, UPT, UP0 ;  /* 0x0000000e0500728c */ /* 0x000fe2000bf01300 */
[----:B------:R-:W0:Y:S03]  /*0110*/  LDCU.64 UR10, c[0x0][0x358] ;  /* 0x00006b00ff0a77ac */ /* 0x000e260008000a00 */
[----:B------:R-:W-:-:S02]  /*0120*/  USEL UR8, UR8, UR13, UP0 ;  /* 0x0000000d08087287 */ /* 0x000fc40008000000 */
[----:B----4-:R-:W-:Y:S02]  /*0130*/  UIADD3 UR5, UPT, UPT, UR4, UR12, URZ ;  /* 0x0000000c04057290 */ /* 0x010fe4000fffe0ff */
[----:B------:R-:W-:Y:S02]  /*0140*/  UISETP.NE.AND UP0, UPT, UR13, UR8, UPT ;  /* 0x000000080d00728c */ /* 0x000fe4000bf05270 */
[----:B------:R-:W-:-:S07]  /*0150*/  UIADD3 UR7, UPT, UPT, UR7, UR9, URZ ;  /* 0x0000000907077290 */ /* 0x000fce000fffe0ff */
[----:B------:R-:W-:Y:S05]  /*0160*/  BRA.U !UP0, `(.L_x_4) ;  /* 0x0000001108c47547 */ /* 0x000fea000b800000 */
[----:B------:R-:W-:-:S06]  /*0170*/  UISETP.GE.AND UP0, UPT, UR15, 0x1, UPT ;  /* 0x000000010f00788c */ /* 0x000fcc000bf06270 */
[----:B------:R-:W-:-:S13]  /*0180*/  PLOP3.LUT P0, PT, PT, PT, UP0, 0x80, 0x8 ;  /* 0x000000000008781c */ /* 0x000fda0003f0f008 */
[----:B0-----:R-:W-:Y:S05]  /*0190*/  @!P0 EXIT ;  /* 0x000000000000894d */ /* 0x001fea0003800000 */
[----:B------:R-:W0:Y:S01]  /*01a0*/  S2R R26, SR_TID.X ;  /* 0x00000000001a7919 */ /* 0x000e220000002100 */
[----:B------:R-:W-:-:S05]  /*01b0*/  UMOV UR4, URZ ;  /* 0x000000ff00047c82 */ /* 0x000fca0008000000 */
.L_x_25:
[----:B------:R-:W-:Y:S01]  /*01c0*/  IMAD.U32 R25, RZ, RZ, UR4 ;  /* 0x00000004ff197e24 */ /* 0x000fe2000f8e00ff */
[----:B------:R-:W1:Y:S01]  /*01d0*/  LDCU UR9, c[0x0][0x388] ;  /* 0x00007100ff0977ac */ /* 0x000e620008000800 */
[----:B------:R-:W-:Y:S02]  /*01e0*/  BSSY.RECONVERGENT B1, `(.L_x_5) ;  /* 0x0000127000017945 */ /* 0x000fe40003800200 */
[----:B0-----:R-:W-:Y:S01]  /*01f0*/  IMAD R25, R25, 0x80, R26 ;  /* 0x0000008019197824 */ /* 0x001fe200078e021a */
[----:B------:R-:W-:-:S04]  /*0200*/  UIADD3 UR4, UPT, UPT, UR4, 0x1, URZ ;  /* 0x0000000104047890 */ /* 0x000fc8000fffe0ff */
[----:B------:R-:W-:Y:S01]  /*0210*/  ISETP.GE.AND P0, PT, R25, UR8, PT ;  /* 0x0000000819007c0c */ /* 0x000fe2000bf06270 */
[----:B-1----:R-:W-:-:S12]  /*0220*/  UISETP.NE.AND UP0, UPT, UR4, UR9, UPT ;  /* 0x000000090400728c */ /* 0x002fd8000bf05270 */
[----:B------:R-:W-:Y:S05]  /*0230*/  @P0 BRA `(.L_x_6) ;  /* 0x0000001000840947 */ /* 0x000fea0003800000 */
[----:B------:R-:W-:Y:S01]  /*0240*/  IADD3 R0, PT, PT, R25, UR5, RZ ;  /* 0x0000000519007c10 */ /* 0x000fe2000fffe0ff */
[----:B------:R-:W-:Y:S01]  /*0250*/  BSSY.RECONVERGENT B0, `(.L_x_7) ;  /* 0x0000043000007945 */ /* 0x000fe20003800200 */
[----:B------:R-:W-:Y:S02]  /*0260*/  IMAD.MOV.U32 R6, RZ, RZ, 0x1 ;  /* 0x00000001ff067424 */ /* 0x000fe400078e00ff */
[----:B------:R-:W-:-:S13]  /*0270*/  ISETP.NE.AND P0, PT, R0, RZ, PT ;  /* 0x000000ff0000720c */ /* 0x000fda0003f05270 */
[----:B------:R-:W-:Y:S05]  /*0280*/  @!P0 BRA `(.L_x_8) ;  /* 0x0000000000fc8947 */ /* 0x000fea0003800000 */
[----:B------:R-:W-:Y:S01]  /*0290*/  HFMA2 R15, -RZ, RZ, 0, -1.1396484375 ;  /* 0x0000bc8fff0f7431 */ /* 0x000fe200000001ff */
[----:B------:R-:W-:Y:S01]  /*02a0*/  BSSY.RECONVERGENT B2, `(.L_x_9) ;  /* 0x0000038000027945 */ /* 0x000fe20003800200 */
[----:B------:R-:W-:Y:S01]  /*02b0*/  IMAD.MOV.U32 R3, RZ, RZ, RZ ;  /* 0x000000ffff037224 */ /* 0x000fe200078e00ff */
[----:B------:R-:W-:Y:S01]  /*02c0*/  MOV R14, RZ ;  /* 0x000000ff000e7202 */ /* 0x000fe20000000f00 */
[----:B------:R-:W-:Y:S02]  /*02d0*/  IMAD.MOV.U32 R16, RZ, RZ, RZ ;  /* 0x000000ffff107224 */ /* 0x000fe400078e00ff */
[----:B------:R-:W-:-:S07]  /*02e0*/  IMAD.MOV.U32 R6, RZ, RZ, 0x1 ;  /* 0x00000001ff067424 */ /* 0x000fce00078e00ff */
.L_x_12:
[-C--:B------:R-:W-:Y:S01]  /*02f0*/  IMAD R2, R16, R15.reuse, RZ ;  /* 0x0000000f10027224 */ /* 0x080fe200078e02ff */
[----:B------:R-:W-:Y:S01]  /*0300*/  BSSY.RECONVERGENT B3, `(.L_x_10) ;  /* 0x000002b000037945 */ /* 0x000fe20003800200 */
[----:B------:R-:W-:-:S04]  /*0310*/  IMAD.WIDE.U32 R4, R15, R15, RZ ;  /* 0x0000000f0f047225 */ /* 0x000fc800078e00ff */
[----:B------:R-:W-:Y:S01]  /*0320*/  IMAD R7, R15, R16, R2 ;  /* 0x000000100f077224 */ /* 0x000fe200078e0202 */
[----:B------:R-:W-:-:S03]  /*0330*/  LOP3.LUT R2, R0, 0x1, RZ, 0xc0, !PT ;  /* 0x0000000100027812 */ /* 0x000fc600078ec0ff */
[----:B------:R-:W-:Y:S01]  /*0340*/  IMAD.IADD R5, R5, 0x1, R7 ;  /* 0x0000000105057824 */ /* 0x000fe200078e0207 */
[----:B------:R-:W-:-:S03]  /*0350*/  ISETP.NE.U32.AND P1, PT, R2, 0x1, PT ;  /* 0x000000010200780c */ /* 0x000fc60003f25070 */
[----:B------:R-:W-:Y:S01]  /*0360*/  IMAD.WIDE.U32 R8, R5, 0x3, RZ ;  /* 0x0000000305087825 */ /* 0x000fe200078e00ff */
[----:B------:R-:W-:-:S03]  /*0370*/  ISETP.NE.U32.AND.EX P1, PT, RZ, RZ, PT, P1 ;  /* 0x000000ffff00720c */ /* 0x000fc60003f25110 */
[----:B------:R-:W-:-:S04]  /*0380*/  IMAD.WIDE.U32 R10, P0, R4, -0x7fffffff, R8 ;  /* 0x80000001040a7825 */ /* 0x000fc80007800008 */
[----:B------:R-:W-:Y:S01]  /*0390*/  IMAD.WIDE.U32 R8, R4, 0x3, RZ ;  /* 0x0000000304087825 */ /* 0x000fe200078e00ff */
[----:B------:R-:W-:-:S03]  /*03a0*/  MOV R12, R11 ;  /* 0x0000000b000c7202 */ /* 0x000fc60000000f00 */
[----:B------:R-:W-:Y:S01]  /*03b0*/  IMAD.X R13, RZ, RZ, RZ, P0 ;  /* 0x000000ffff0d7224 */ /* 0x000fe200000e06ff */
[----:B------:R-:W-:-:S05]  /*03c0*/  IADD3 RZ, P0, PT, R9, R10, RZ ;  /* 0x0000000a09ff7210 */ /* 0x000fca0007f1e0ff */
[----:B------:R-:W-:Y:S01]  /*03d0*/  IMAD.WIDE.U32.X R8, R5, -0x7fffffff, R12, P0 ;  /* 0x8000000105087825 */ /* 0x000fe200000e040c */
[----:B------:R-:W-:-:S04]  /*03e0*/  ISETP.GT.U32.AND P0, PT, R0, 0x1, PT ;  /* 0x000000010000780c */ /* 0x000fc80003f04070 */
[--C-:B------:R-:W-:Y:S02]  /*03f0*/  SHF.R.U64 R7, R8, 0x1e, R9.reuse ;  /* 0x0000001e08077819 */ /* 0x100fe40000001209 */
[----:B------:R-:W-:-:S03]  /*0400*/  SHF.R.U32.HI R2, RZ, 0x1e, R9 ;  /* 0x0000001eff027819 */ /* 0x000fc60000011609 */
[----:B------:R-:W-:-:S04]  /*0410*/  IMAD.WIDE.U32 R4, R7, -0x7fffffff, R4 ;  /* 0x8000000107047825 */ /* 0x000fc800078e0004 */
[----:B------:R-:W-:Y:S01]  /*0420*/  IMAD R2, R2, -0x7fffffff, RZ ;  /* 0x8000000102027824 */ /* 0x000fe200078e02ff */
[----:B------:R-:W-:Y:S06]  /*0430*/  @P1 BRA `(.L_x_11) ;  /* 0x00000000005c1947 */ /* 0x000fec0003800000 */
[-C--:B------:R-:W-:Y:S02]  /*0440*/  IMAD R11, R14, R15.reuse, RZ ;  /* 0x0000000f0e0b7224 */ /* 0x080fe400078e02ff */
[----:B------:R-:W-:-:S04]  /*0450*/  IMAD.WIDE.U32 R8, R6, R15, RZ ;  /* 0x0000000f06087225 */ /* 0x000fc800078e00ff */
[----:B------:R-:W-:-:S04]  /*0460*/  IMAD R11, R16, R6, R11 ;  /* 0x00000006100b7224 */ /* 0x000fc800078e020b */
[----:B------:R-:W-:-:S04]  /*0470*/  IMAD.IADD R9, R9, 0x1, R11 ;  /* 0x0000000109097824 */ /* 0x000fc800078e020b */
[----:B------:R-:W-:-:S04]  /*0480*/  IMAD.WIDE.U32 R10, R9, 0x5, RZ ;  /* 0x00000005090a7825 */ /* 0x000fc800078e00ff */
[----:B------:R-:W-:-:S04]  /*0490*/  IMAD.WIDE.U32 R12, P1, R8, 0x2, R10 ;  /* 0x00000002080c7825 */ /* 0x000fc8000782000a */
[----:B------:R-:W-:Y:S01]  /*04a0*/  IMAD.WIDE.U32 R10, R8, 0x5, RZ ;  /* 0x00000005080a7825 */ /* 0x000fe200078e00ff */
[----:B------:R-:W-:-:S03]  /*04b0*/  MOV R14, R13 ;  /* 0x0000000d000e7202 */ /* 0x000fc60000000f00 */
[----:B------:R-:W-:Y:S01]  /*04c0*/  IMAD.X R15, RZ, RZ, RZ, P1 ;  /* 0x000000ffff0f7224 */ /* 0x000fe200008e06ff */
[----:B------:R-:W-:-:S05]  /*04d0*/  IADD3 RZ, P1, PT, R11, R12, RZ ;  /* 0x0000000c0bff7210 */ /* 0x000fca0007f3e0ff */
[----:B------:R-:W-:-:S03]  /*04e0*/  IMAD.WIDE.U32.X R10, R9, 0x2, R14, P1 ;  /* 0x00000002090a7825 */ /* 0x000fc600008e040e */
[----:B------:R-:W-:-:S05]  /*04f0*/  IADD3 R13, P1, PT, R8, -R10, RZ ;  /* 0x8000000a080d7210 */ /* 0x000fca0007f3e0ff */
[----:B------:R-:W-:-:S05]  /*0500*/  IMAD.X R6, R9, 0x1, ~R11, P1 ;  /* 0x0000000109067824 */ /* 0x000fca00008e0e0b */
[--C-:B------:R-:W-:Y:S02]  /*0510*/  SHF.R.U64 R13, R13, 0x1, R6.reuse ;  /* 0x000000010d0d7819 */ /* 0x100fe40000001206 */
[----:B------:R-:W-:Y:S02]  /*0520*/  SHF.R.U32.HI R15, RZ, 0x1, R6 ;  /* 0x00000001ff0f7819 */ /* 0x000fe40000011606 */
[----:B------:R-:W-:-:S05]  /*0530*/  IADD3 R6, P1, PT, R13, R10, RZ ;  /* 0x0000000a0d067210 */ /* 0x000fca0007f3e0ff */
[----:B------:R-:W-:-:S05]  /*0540*/  IMAD.X R13, R15, 0x1, R11, P1 ;  /* 0x000000010f0d7824 */ /* 0x000fca00008e060b */
[--C-:B------:R-:W-:Y:S02]  /*0550*/  SHF.R.U64 R11, R6, 0x1e, R13.reuse ;  /* 0x0000001e060b7819 */ /* 0x100fe4000000120d */
[----:B------:R-:W-:-:S03]  /*0560*/  SHF.R.U32.HI R6, RZ, 0x1e, R13 ;  /* 0x0000001eff067819 */ /* 0x000fc6000001160d */
[----:B------:R-:W-:-:S04]  /*0570*/  IMAD.WIDE.U32 R8, R11, -0x7fffffff, R8 ;  /* 0x800000010b087825 */ /* 0x000fc800078e0008 */
[----:B------:R-:W-:-:S05]  /*0580*/  IMAD R6, R6, -0x7fffffff, RZ ;  /* 0x8000000106067824 */ /* 0x000fca00078e02ff */
[----:B------:R-:W-:Y:S02]  /*0590*/  IADD3 R14, PT, PT, R9, -R11, R6 ;  /* 0x8000000b090e7210 */ /* 0x000fe40007ffe006 */
[----:B------:R-:W-:-:S07]  /*05a0*/  MOV R6, R8 ;  /* 0x0000000800067202 */ /* 0x000fce0000000f00 */
.L_x_11:
[----:B------:R-:W-:Y:S05]  /*05b0*/  BSYNC.RECONVERGENT B3 ;  /* 0x0000000000037941 */ /* 0x000fea0003800200 */
.L_x_10:
[----:B------:R-:W-:Y:S01]  /*05c0*/  ISETP.GT.U32.AND.EX P0, PT, R3, RZ, PT, P0 ;  /* 0x000000ff0300720c */ /* 0x000fe20003f04100 */
[----:B------:R-:W-:Y:S01]  /*05d0*/  IMAD.MOV.U32 R15, RZ, RZ, R4 ;  /* 0x000000ffff0f7224 */ /* 0x000fe200078e0004 */
[--C-:B------:R-:W-:Y:S02]  /*05e0*/  SHF.R.U64 R0, R0, 0x1, R3.reuse ;  /* 0x0000000100007819 */ /* 0x100fe40000001203 */
[----:B------:R-:W-:Y:S02]  /*05f0*/  SHF.R.U32.HI R3, RZ, 0x1, R3 ;  /* 0x00000001ff037819 */ /* 0x000fe40000011603 */
[----:B------:R-:W-:-:S07]  /*0600*/  IADD3 R16, PT, PT, R5, -R7, R2 ;  /* 0x8000000705107210 */ /* 0x000fce0007ffe002 */
[----:B------:R-:W-:Y:S05]  /*0610*/  @P0 BRA `(.L_x_12) ;  /* 0xfffffffc00340947 */ /* 0x000fea000383ffff */
[----:B------:R-:W-:Y:S05]  /*0620*/  BSYNC.RECONVERGENT B2 ;  /* 0x0000000000027941 */ /* 0x000fea0003800200 */
.L_x_9:
[----:B------:R-:W-:-:S04]  /*0630*/  IMAD.HI.U32 R3, R6, 0x3, RZ ;  /* 0x0000000306037827 */ /* 0x000fc800078e00ff */
[----:B------:R-:W-:-:S05]  /*0640*/  IMAD.IADD R0, R6, 0x1, -R3 ;  /* 0x0000000106007824 */ /* 0x000fca00078e0a03 */
[----:B------:R-:W-:-:S04]  /*0650*/  LEA.HI R0, R0, R3, RZ, 0x1f ;  /* 0x0000000300007211 */ /* 0x000fc800078ff8ff */
[----:B------:R-:W-:-:S05]  /*0660*/  SHF.R.U32.HI R3, RZ, 0x1e, R0 ;  /* 0x0000001eff037819 */ /* 0x000fca0000011600 */
[----:B------:R-:W-:-:S07]  /*0670*/  IMAD R6, R3, -0x7fffffff, R6 ;  /* 0x8000000103067824 */ /* 0x000fce00078e0206 */
.L_x_8:
[----:B------:R-:W-:Y:S05]  /*0680*/  BSYNC.RECONVERGENT B0 ;  /* 0x0000000000007941 */ /* 0x000fea0003800200 */
.L_x_7:
[----:B------:R-:W0:Y:S01]  /*0690*/  MUFU.RCP64H R3, 2.14748262400000000000e+09 ;  /* 0x41dfffff00037908 */ /* 0x000e220000001800 */
[----:B------:R-:W-:Y:S01]  /*06a0*/  IMAD.HI.U32 R0, R6, -0x4370ec6f, RZ ;  /* 0xbc8f139106007827 */ /* 0x000fe200078e00ff */
[----:B------:R-:W-:Y:S01]  /*06b0*/  MOV R8, 0xff800000 ;  /* 0xff80000000087802 */ /* 0x000fe20000000f00 */
[----:B------:R-:W-:Y:S02]  /*06c0*/  BSSY.RECONVERGENT B2, `(.L_x_13) ;  /* 0x000001e000027945 */ /* 0x000fe40003800200 */
[----:B------:R-:W-:Y:S01]  /*06d0*/  IMAD.MOV.U32 R9, RZ, RZ, 0x41dfffff ;  /* 0x41dfffffff097424 */ /* 0x000fe200078e00ff */
[----:B------:R-:W-:Y:S01]  /*06e0*/  SHF.R.U32.HI R5, RZ, 0xf, R0 ;  /* 0x0000000fff057819 */ /* 0x000fe20000011600 */
[----:B------:R-:W-:-:S04]  /*06f0*/  IMAD.MOV.U32 R2, RZ, RZ, 0x1 ;  /* 0x00000001ff027424 */ /* 0x000fc800078e00ff */
[C---:B------:R-:W-:Y:S02]  /*0700*/  IMAD R6, R5.reuse, -0xadc8, R6 ;  /* 0xffff523805067824 */ /* 0x040fe400078e0206 */
[----:B------:R-:W-:Y:S02]  /*0710*/  IMAD R7, R5, 0xd47, RZ ;  /* 0x00000d4705077824 */ /* 0x000fe400078e02ff */
[----:B------:R-:W-:Y:S01]  /*0720*/  IMAD R6, R6, 0xbc8f, RZ ;  /* 0x0000bc8f06067824 */ /* 0x000fe200078e02ff */
[----:B0-----:R-:W-:Y:S02]  /*0730*/  DFMA R4, R2, -R8, 1 ;  /* 0x3ff000000204742b */ /* 0x001fe40000000808 */
[----:B------:R-:W-:Y:S02]  /*0740*/  LOP3.LUT R11, R7, 0x7fffffff, RZ, 0x3c, !PT ;  /* 0x7fffffff070b7812 */ /* 0x000fe400078e3cff */
[----:B------:R-:W-:-:S04]  /*0750*/  ISETP.GE.U32.AND P0, PT, R6, R7, PT ;  /* 0x000000070600720c */ /* 0x000fc80003f06070 */
[----:B------:R-:W-:-:S08]  /*0760*/  DFMA R4, R4, R4, R4 ;  /* 0x000000040404722b */ /* 0x000fd00000000004 */
[----:B------:R-:W-:Y:S01]  /*0770*/  DFMA R2, R2, R4, R2 ;  /* 0x000000040202722b */ /* 0x000fe20000000002 */
[----:B------:R-:W-:-:S05]  /*0780*/  @P0 IADD3 R11, PT, PT, -R7, RZ, RZ ;  /* 0x000000ff070b0210 */ /* 0x000fca0007ffe1ff */
[----:B------:R-:W-:Y:S02]  /*0790*/  IMAD.IADD R4, R6, 0x1, R11 ;  /* 0x0000000106047824 */ /* 0x000fe400078e020b */
[C---:B------:R-:W-:Y:S02]  /*07a0*/  DFMA R6, R2.reuse, -R8, 1 ;  /* 0x3ff000000206742b */ /* 0x040fe40000000808 */
[----:B------:R-:W0:Y:S06]  /*07b0*/  I2F.F64.U32 R14, R4 ;  /* 0x00000004000e7312 */ /* 0x000e2c0000201800 */
[----:B------:R-:W-:-:S08]  /*07c0*/  DFMA R2, R2, R6, R2 ;  /* 0x000000060202722b */ /* 0x000fd00000000002 */
[----:B0-----:R-:W-:Y:S01]  /*07d0*/  DMUL R6, R14, R2 ;  /* 0x000000020e067228 */ /* 0x001fe20000000000 */
[----:B------:R-:W-:-:S07]  /*07e0*/  FSETP.GEU.AND P1, PT, |R15|, 6.5827683646048100446e-37, PT ;  /* 0x036000000f00780b */ /* 0x000fce0003f2e200 */
[----:B------:R-:W-:-:S08]  /*07f0*/  DFMA R8, R6, -R8, R14 ;  /* 0x800000080608722b */ /* 0x000fd0000000000e */
[----:B------:R-:W-:-:S10]  /*0800*/  DFMA R2, R2, R8, R6 ;  /* 0x000000080202722b */ /* 0x000fd40000000006 */
[----:B------:R-:W-:-:S05]  /*0810*/  FFMA R0, RZ, 27.999998092651367188, R3 ;  /* 0x41dfffffff007823 */ /* 0x000fca0000000003 */
[----:B------:R-:W-:-:S13]  /*0820*/  FSETP.GT.AND P0, PT, |R0|, 1.469367938527859385e-39, PT ;  /* 0x001000000000780b */ /* 0x000fda0003f04200 */
[----:B------:R-:W-:Y:S05]  /*0830*/  @P0 BRA P1, `(.L_x_14) ;  /* 0x0000000000180947 */ /* 0x000fea0000800000 */
[----:B------:R-:W-:Y:S01]  /*0840*/  IMAD.MOV.U32 R18, RZ, RZ, -0x800000 ;  /* 0xff800000ff127424 */ /* 0x000fe200078e00ff */
[----:B------:R-:W-:Y:S02]  /*0850*/  MOV R19, 0x41dfffff ;  /* 0x41dfffff00137802 */ /* 0x000fe40000000f00 */
[----:B------:R-:W-:-:S07]  /*0860*/  MOV R0, 0x880 ;  /* 0x0000088000007802 */ /* 0x000fce0000000f00 */
[----:B------:R-:W-:Y:S05]  /*0870*/  CALL.REL.NOINC `($__internal_0_$__cuda_sm20_div_rn_f64_full) ;  /* 0x0000001c00b07944 */ /* 0x000fea0003c00000 */
[----:B------:R-:W-:Y:S02]  /*0880*/  IMAD.MOV.U32 R2, RZ, RZ, R30 ;  /* 0x000000ffff027224 */ /* 0x000fe400078e001e */
[----:B------:R-:W-:-:S07]  /*0890*/  IMAD.MOV.U32 R3, RZ, RZ, R31 ;  /* 0x000000ffff037224 */ /* 0x000fce00078e001f */
.L_x_14:
[----:B------:R-:W-:Y:S05]  /*08a0*/  BSYNC.RECONVERGENT B2 ;  /* 0x0000000000027941 */ /* 0x000fea0003800200 */
.L_x_13:
[----:B------:R-:W0:Y:S01]  /*08b0*/  MUFU.RCP64H R5, 2.14748262400000000000e+09 ;  /* 0x41dfffff00057908 */ /* 0x000e220000001800 */
[----:B------:R-:W-:Y:S01]  /*08c0*/  IMAD.HI.U32 R0, R4, -0x4370ec6f, RZ ;  /* 0xbc8f139104007827 */ /* 0x000fe200078e00ff */
[----:B------:R-:W-:Y:S01]  /*08d0*/  MOV R8, 0xff800000 ;  /* 0xff80000000087802 */ /* 0x000fe20000000f00 */
[----:B------:R-:W-:Y:S02]  /*08e0*/  BSSY.RECONVERGENT B2, `(.L_x_15) ;  /* 0x000001e000027945 */ /* 0x000fe40003800200 */
[----:B------:R-:W-:Y:S01]  /*08f0*/  IMAD.MOV.U32 R9, RZ, RZ, 0x41dfffff ;  /* 0x41dfffffff097424 */ /* 0x000fe200078e00ff */
[----:B------:R-:W-:-:S05]  /*0900*/  SHF.R.U32.HI R7, RZ, 0xf, R0 ;  /* 0x0000000fff077819 */ /* 0x000fca0000011600 */
[C---:B------:R-:W-:Y:S02]  /*0910*/  IMAD R0, R7.reuse, -0xadc8, R4 ;  /* 0xffff523807007824 */ /* 0x040fe400078e0204 */
[----:B------:R-:W-:Y:S02]  /*0920*/  IMAD.MOV.U32 R4, RZ, RZ, 0x1 ;  /* 0x00000001ff047424 */ /* 0x000fe400078e00ff */
[----:B------:R-:W-:Y:S02]  /*0930*/  IMAD R11, R7, 0xd47, RZ ;  /* 0x00000d47070b7824 */ /* 0x000fe400078e02ff */
[----:B------:R-:W-:Y:S02]  /*0940*/  IMAD R0, R0, 0xbc8f, RZ ;  /* 0x0000bc8f00007824 */ /* 0x000fe400078e02ff */
[----:B0-----:R-:W-:Y:S01]  /*0950*/  DFMA R6, R4, -R8, 1 ;  /* 0x3ff000000406742b */ /* 0x001fe20000000808 */
[----:B------:R-:W-:Y:S02]  /*0960*/  LOP3.LUT R13, R11, 0x7fffffff, RZ, 0x3c, !PT ;  /* 0x7fffffff0b0d7812 */ /* 0x000fe400078e3cff */
[----:B------:R-:W-:-:S05]  /*0970*/  ISETP.GE.U32.AND P0, PT, R0, R11, PT ;  /* 0x0000000b0000720c */ /* 0x000fca0003f06070 */
        /* <DEDUP_REMOVED lines=20> */
.L_x_16:
[----:B------:R-:W-:Y:S05]  /*0ac0*/  BSYNC.RECONVERGENT B2 ;  /* 0x0000000000027941 */ /* 0x000fea0003800200 */
.L_x_15:
        /* <DEDUP_REMOVED lines=33> */
.L_x_18:
[----:B------:R-:W-:Y:S05]  /*0ce0*/  BSYNC.RECONVERGENT B2 ;  /* 0x0000000000027941 */ /* 0x000fea0003800200 */
.L_x_17:
        /* <DEDUP_REMOVED lines=33> */
.L_x_20:
[----:B------:R-:W-:Y:S05]  /*0f00*/  BSYNC.RECONVERGENT B2 ;  /* 0x0000000000027941 */ /* 0x000fea0003800200 */
.L_x_19:
[----:B------:R-:W0:Y:S01]  /*0f10*/  MUFU.RCP64H R13, 2.46837043200000000000e+09 ;  /* 0x41e2640b000d7908 */ /* 0x000e220000001800 */
        /* <DEDUP_REMOVED lines=23> */
[----:B------:R-:W-:-:S05]  /*1090*/  FFMA R0, RZ, 28.298849105834960938, R31 ;  /* 0x41e2640bff007823 */ /* 0x000fca000000001f */
[----:B------:R-:W-:-:S13]  /*10a0*/  FSETP.GT.AND P0, PT, |R0|, 1.469367938527859385e-39, PT ;  /* 0x001000000000780b */ /* 0x000fda0003f04200 */
[----:B------:R-:W-:Y:S05]  /*10b0*/  @P0 BRA P1, `(.L_x_22) ;  /* 0x0000000000180947 */ /* 0x000fea0000800000 */
[----:B------:R-:W-:Y:S01]  /*10c0*/  IMAD.MOV.U32 R14, RZ, RZ, R16 ;  /* 0x000000ffff0e7224 */ /* 0x000fe200078e0010 */
[----:B------:R-:W-:Y:S01]  /*10d0*/  MOV R15, R17 ;  /* 0x00000011000f7202 */ /* 0x000fe20000000f00 */
[----:B------:R-:W-:Y:S01]  /*10e0*/  IMAD.MOV.U32 R18, RZ, RZ, -0x3b234f73 ;  /* 0xc4dcb08dff127424 */ /* 0x000fe200078e00ff */
[----:B------:R-:W-:Y:S01]  /*10f0*/  MOV R0, 0x1120 ;  /* 0x0000112000007802 */ /* 0x000fe20000000f00 */
[----:B------:R-:W-:-:S07]  /*1100*/  IMAD.MOV.U32 R19, RZ, RZ, 0x41e2640b ;  /* 0x41e2640bff137424 */ /* 0x000fce00078e00ff */
[----:B------:R-:W-:Y:S05]  /*1110*/  CALL.REL.NOINC `($__internal_0_$__cuda_sm20_div_rn_f64_full) ;  /* 0x0000001400887944 */ /* 0x000fea0003c00000 */
.L_x_22:
[----:B------:R-:W-:Y:S05]  /*1120*/  BSYNC.RECONVERGENT B2 ;  /* 0x0000000000027941 */ /* 0x000fea0003800200 */
.L_x_21:
[----:B------:R-:W-:Y:S01]  /*1130*/  IMAD.HI.U32 R0, R27, -0x4370ec6f, RZ ;  /* 0xbc8f13911b007827 */ /* 0x000fe200078e00ff */
[----:B------:R-:W0:Y:S01]  /*1140*/  MUFU.RCP64H R13, 1.02554112000000000000e+09 ;  /* 0x41ce9042000d7908 */ /* 0x000e220000001800 */
[----:B------:R-:W-:Y:S01]  /*1150*/  MOV R10, 0x811c9b82 ;  /* 0x811c9b82000a7802 */ /* 0x000fe20000000f00 */
[----:B------:R-:W-:Y:S01]  /*1160*/  UMOV UR12, 0xcac08312 ;  /* 0xcac08312000c7882 */ /* 0x000fe20000000000 */
[----:B------:R-:W-:Y:S01]  /*1170*/  IMAD.MOV.U32 R11, RZ, RZ, 0x41ce9042 ;  /* 0x41ce9042ff0b7424 */ /* 0x000fe200078e00ff */
[----:B------:R-:W-:Y:S01]  /*1180*/  SHF.R.U32.HI R0, RZ, 0xf, R0 ;  /* 0x0000000fff007819 */ /* 0x000fe20000011600 */
[----:B------:R-:W-:Y:S01]  /*1190*/  IMAD.MOV.U32 R12, RZ, RZ, 0x1 ;  /* 0x00000001ff0c7424 */ /* 0x000fe200078e00ff */
[----:B------:R-:W-:Y:S01]  /*11a0*/  UMOV UR13, 0x3fc645a1 ;  /* 0x3fc645a1000d7882 */ /* 0x000fe20000000000 */
[----:B------:R-:W-:Y:S01]  /*11b0*/  BSSY.RECONVERGENT B2, `(.L_x_23) ;  /* 0x000001e000027945 */ /* 0x000fe20003800200 */
[----:B------:R-:W-:Y:S01]  /*11c0*/  DADD R28, R30, UR12 ;  /* 0x0000000c1e1c7e29 */ /* 0x000fe20008000000 */
[----:B------:R-:W-:-:S02]  /*11d0*/  IMAD R27, R0, -0xadc8, R27 ;  /* 0xffff5238001b7824 */ /* 0x000fc400078e021b */
[----:B------:R-:W-:Y:S02]  /*11e0*/  IMAD R0, R0, 0xd47, RZ ;  /* 0x00000d4700007824 */ /* 0x000fe400078e02ff */
[----:B------:R-:W-:-:S03]  /*11f0*/  IMAD R27, R27, 0xbc8f, RZ ;  /* 0x0000bc8f1b1b7824 */ /* 0x000fc600078e02ff */
[----:B------:R-:W-:Y:S01]  /*1200*/  LOP3.LUT R16, R0, 0x7fffffff, RZ, 0x3c, !PT ;  /* 0x7fffffff00107812 */ /* 0x000fe200078e3cff */
[----:B0-----:R-:W-:Y:S01]  /*1210*/  DFMA R14, R12, -R10, 1 ;  /* 0x3ff000000c0e742b */ /* 0x001fe2000000080a */
[----:B------:R-:W-:-:S07]  /*1220*/  ISETP.GE.U32.AND P0, PT, R27, R0, PT ;  /* 0x000000001b00720c */ /* 0x000fce0003f06070 */
[----:B------:R-:W-:-:S06]  /*1230*/  DFMA R14, R14, R14, R14 ;  /* 0x0000000e0e0e722b */ /* 0x000fcc000000000e */
[----:B------:R-:W-:Y:S02]  /*1240*/  @P0 IADD3 R16, PT, PT, -R0, RZ, RZ ;  /* 0x000000ff00100210 */ /* 0x000fe40007ffe1ff */
[----:B------:R-:W-:-:S03]  /*1250*/  DFMA R14, R12, R14, R12 ;  /* 0x0000000e0c0e722b */ /* 0x000fc6000000000c */
[----:B------:R-:W-:-:S05]  /*1260*/  IMAD.IADD R16, R27, 0x1, R16 ;  /* 0x000000011b107824 */ /* 0x000fca00078e0210 */
[C---:B------:R-:W-:Y:S01]  /*1270*/  DFMA R12, R14.reuse, -R10, 1 ;  /* 0x3ff000000e0c742b */ /* 0x040fe2000000080a */
[----:B------:R-:W0:Y:S07]  /*1280*/  I2F.F64.U32 R16, R16 ;  /* 0x0000001000107312 */ /* 0x000e2e0000201800 */
[----:B------:R-:W-:-:S08]  /*1290*/  DFMA R12, R14, R12, R14 ;  /* 0x0000000c0e0c722b */ /* 0x000fd0000000000e */
[----:B0-----:R-:W-:Y:S01]  /*12a0*/  DMUL R14, R16, R12 ;  /* 0x0000000c100e7228 */ /* 0x001fe20000000000 */
[----:B------:R-:W-:-:S07]  /*12b0*/  FSETP.GEU.AND P1, PT, |R17|, 6.5827683646048100446e-37, PT ;  /* 0x036000001100780b */ /* 0x000fce0003f2e200 */
[----:B------:R-:W-:-:S08]  /*12c0*/  DFMA R10, R14, -R10, R16 ;  /* 0x8000000a0e0a722b */ /* 0x000fd00000000010 */
[----:B------:R-:W-:-:S10]  /*12d0*/  DFMA R10, R12, R10, R14 ;  /* 0x0000000a0c0a722b */ /* 0x000fd4000000000e */
[----:B------:R-:W-:-:S05]  /*12e0*/  FFMA R0, RZ, 25.820438385009765625, R11 ;  /* 0x41ce9042ff007823 */ /* 0x000fca000000000b */
        /* <DEDUP_REMOVED lines=8> */
[----:B------:R-:W-:Y:S01]  /*1370*/  MOV R10, R30 ;  /* 0x0000001e000a7202 */ /* 0x000fe20000000f00 */
[----:B------:R-:W-:-:S07]  /*1380*/  IMAD.MOV.U32 R11, RZ, RZ, R31 ;  /* 0x000000ffff0b7224 */ /* 0x000fce00078e001f */
.L_x_24:
[----:B------:R-:W-:Y:S05]  /*1390*/  BSYNC.RECONVERGENT B2 ;  /* 0x0000000000027941 */ /* 0x000fea0003800200 */
.L_x_23:
[----:B------:R-:W-:Y:S01]  /*13a0*/  IMAD.MOV.U32 R12, RZ, RZ, 0x30 ;  /* 0x00000030ff0c7424 */ /* 0x000fe200078e00ff */
[----:B------:R-:W-:Y:S01]  /*13b0*/  UMOV UR12, 0x126e978d ;  /* 0x126e978d000c7882 */ /* 0x000fe20000000000 */
[----:B------:R-:W-:Y:S02]  /*13c0*/  UMOV UR13, 0x3ff0c083 ;  /* 0x3ff0c083000d7882 */ /* 0x000fe40000000000 */
[----:B------:R-:W-:Y:S01]  /*13d0*/  DADD R10, R10, UR12 ;  /* 0x0000000c0a0a7e29 */ /* 0x000fe20008000000 */
[----:B------:R-:W-:-:S05]  /*13e0*/  IMAD.WIDE R12, R25, R12, UR6 ;  /* 0x00000006190c7e25 */ /* 0x000fca000f8e020c */
[----:B------:R0:W-:Y:S04]  /*13f0*/  STG.E.64 desc[UR10][R12.64], R2 ;  /* 0x000000020c007986 */ /* 0x0001e8000c101b0a */
[----:B------:R0:W-:Y:S04]  /*1400*/  STG.E.64 desc[UR10][R12.64+0x8], R4 ;  /* 0x000008040c007986 */ /* 0x0001e8000c101b0a */
[----:B------:R0:W-:Y:S04]  /*1410*/  STG.E.64 desc[UR10][R12.64+0x10], R6 ;  /* 0x000010060c007986 */ /* 0x0001e8000c101b0a */
[----:B------:R0:W-:Y:S04]  /*1420*/  STG.E.64 desc[UR10][R12.64+0x18], R8 ;  /* 0x000018080c007986 */ /* 0x0001e8000c101b0a */
[----:B------:R0:W-:Y:S04]  /*1430*/  STG.E.64 desc[UR10][R12.64+0x20], R28 ;  /* 0x0000201c0c007986 */ /* 0x0001e8000c101b0a */
[----:B------:R0:W-:Y:S02]  /*1440*/  STG.E.64 desc[UR10][R12.64+0x28], R10 ;  /* 0x0000280a0c007986 */ /* 0x0001e4000c101b0a */
.L_x_6:
[----:B------:R-:W-:Y:S05]  /*1450*/  BSYNC.RECONVERGENT B1 ;  /* 0x0000000000017941 */ /* 0x000fea0003800200 */
.L_x_5:
[----:B------:R-:W-:Y:S05]  /*1460*/  BRA.U UP0, `(.L_x_25) ;  /* 0xffffffed00547547 */ /* 0x000fea000b83ffff */
[----:B------:R-:W-:Y:S05]  /*1470*/  EXIT ;  /* 0x000000000000794d */ /* 0x000fea0003800000 */
.L_x_4:
[----:B------:R-:W-:-:S06]  /*1480*/  UISETP.GE.AND UP0, UPT, UR15, 0x1, UPT ;  /* 0x000000010f00788c */ /* 0x000fcc000bf06270 */
[----:B------:R-:W-:-:S13]  /*1490*/  PLOP3.LUT P0, PT, PT, PT, UP0, 0x80, 0x8 ;  /* 0x000000000008781c */ /* 0x000fda0003f0f008 */
[----:B0-----:R-:W-:Y:S05]  /*14a0*/  @!P0 EXIT ;  /* 0x000000000000894d */ /* 0x001fea0003800000 */
[----:B------:R-:W0:Y:S01]  /*14b0*/  S2R R26, SR_TID.X ;  /* 0x00000000001a7919 */ /* 0x000e220000002100 */
[----:B------:R-:W-:-:S05]  /*14c0*/  UMOV UR4, URZ ;  /* 0x000000ff00047c82 */ /* 0x000fca0008000000 */
.L_x_44:
[----:B------:R-:W-:Y:S01]  /*14d0*/  MOV R25, UR4 ;  /* 0x0000000400197c02 */ /* 0x000fe20008000f00 */
[----:B------:R-:W-:Y:S01]  /*14e0*/  BSSY.RECONVERGENT B0, `(.L_x_26) ;  /* 0x0000046000007945 */ /* 0x000fe20003800200 */
[----:B------:R-:W-:-:S03]  /*14f0*/  HFMA2 R0, -RZ, RZ, 0, 5.9604644775390625e-08 ;  /* 0x00000001ff007431 */ /* 0x000fc600000001ff */
[----:B0-----:R-:W-:-:S04]  /*1500*/  IMAD R25, R25, 0x80, R26 ;  /* 0x0000008019197824 */ /* 0x001fc800078e021a */
[----:B-1----:R-:W-:-:S05]  /*1510*/  VIADD R2, R25, UR5 ;  /* 0x0000000519027c36 */ /* 0x002fca0008000000 */
[----:B------:R-:W-:-:S13]  /*1520*/  ISETP.NE.AND P0, PT, R2, RZ, PT ;  /* 0x000000ff0200720c */ /* 0x000fda0003f05270 */
[----:B------:R-:W-:Y:S05]  /*1530*/  @!P0 BRA `(.L_x_27) ;  /* 0x0000000400008947 */ /* 0x000fea0003800000 */
[----:B------:R-:W-:Y:S01]  /*1540*/  BSSY.RECONVERGENT B1, `(.L_x_28) ;  /* 0x000003a000017945 */ /* 0x000fe20003800200 */
[----:B------:R-:W-:Y:S01]  /*1550*/  IMAD.MOV.U32 R0, RZ, RZ, R2 ;  /* 0x000000ffff007224 */ /* 0x000fe200078e0002 */
[----:B------:R-:W-:Y:S01]  /*1560*/  MOV R15, 0xbc8f ;  /* 0x0000bc8f000f7802 */ /* 0x000fe20000000f00 */
[----:B------:R-:W-:Y:S01]  /*1570*/  IMAD.MOV.U32 R3, RZ, RZ, RZ ;  /* 0x000000ffff037224 */ /* 0x000fe200078e00ff */
[----:B------:R-:W-:Y:S01]  /*1580*/  MOV R14, RZ ;  /* 0x000000ff000e7202 */ /* 0x000fe20000000f00 */
[----:B------:R-:W-:Y:S02]  /*1590*/  IMAD.MOV.U32 R16, RZ, RZ, RZ ;  /* 0x000000ffff107224 */ /* 0x000fe400078e00ff */
[----:B------:R-:W-:-:S07]  /*15a0*/  IMAD.MOV.U32 R6, RZ, RZ, 0x1 ;  /* 0x00000001ff067424 */ /* 0x000fce00078e00ff */
.L_x_31:
        /* <DEDUP_REMOVED lines=44> */
.L_x_30:
[----:B------:R-:W-:Y:S05]  /*1870*/  BSYNC.RECONVERGENT B2 ;  /* 0x0000000000027941 */ /* 0x000fea0003800200 */
.L_x_29:
[----:B------:R-:W-:Y:S01]  /*1880*/  ISETP.GT.U32.AND.EX P0, PT, R3, RZ, PT, P0 ;  /* 0x000000ff0300720c */ /* 0x000fe20003f04100 */
[----:B------:R-:W-:Y:S01]  /*1890*/  IMAD.MOV.U32 R15, RZ, RZ, R4 ;  /* 0x000000ffff0f7224 */ /* 0x000fe200078e0004 */
[--C-:B------:R-:W-:Y:S02]  /*18a0*/  SHF.R.U64 R0, R0, 0x1, R3.reuse ;  /* 0x0000000100007819 */ /* 0x100fe40000001203 */
[----:B------:R-:W-:Y:S02]  /*18b0*/  SHF.R.U32.HI R3, RZ, 0x1, R3 ;  /* 0x00000001ff037819 */ /* 0x000fe40000011603 */
[----:B------:R-:W-:-:S07]  /*18c0*/  IADD3 R16, PT, PT, R5, -R7, R2 ;  /* 0x8000000705107210 */ /* 0x000fce0007ffe002 */
[----:B------:R-:W-:Y:S05]  /*18d0*/  @P0 BRA `(.L_x_31) ;  /* 0xfffffffc00340947 */ /* 0x000fea000383ffff */
[----:B------:R-:W-:Y:S05]  /*18e0*/  BSYNC.RECONVERGENT B1 ;  /* 0x0000000000017941 */ /* 0x000fea0003800200 */
.L_x_28:
[----:B------:R-:W-:-:S04]  /*18f0*/  IMAD.HI.U32 R3, R6, 0x3, RZ ;  /* 0x0000000306037827 */ /* 0x000fc800078e00ff */
[----:B------:R-:W-:-:S05]  /*1900*/  IMAD.IADD R0, R6, 0x1, -R3 ;  /* 0x0000000106007824 */ /* 0x000fca00078e0a03 */
[----:B------:R-:W-:-:S04]  /*1910*/  LEA.HI R0, R0, R3, RZ, 0x1f ;  /* 0x0000000300007211 */ /* 0x000fc800078ff8ff */
[----:B------:R-:W-:-:S05]  /*1920*/  SHF.R.U32.HI R3, RZ, 0x1e, R0 ;  /* 0x0000001eff037819 */ /* 0x000fca0000011600 */
[----:B------:R-:W-:-:S07]  /*1930*/  IMAD R0, R3, -0x7fffffff, R6 ;  /* 0x8000000103007824 */ /* 0x000fce00078e0206 */
.L_x_27:
[----:B------:R-:W-:Y:S05]  /*1940*/  BSYNC.RECONVERGENT B0 ;  /* 0x0000000000007941 */ /* 0x000fea0003800200 */
.L_x_26:
        /* <DEDUP_REMOVED lines=33> */
.L_x_33:
[----:B------:R-:W-:Y:S05]  /*1b60*/  BSYNC.RECONVERGENT B1 ;  /* 0x0000000000017941 */ /* 0x000fea0003800200 */
.L_x_32:
        /* <DEDUP_REMOVED lines=33> */
.L_x_35:
[----:B------:R-:W-:Y:S05]  /*1d80*/  BSYNC.RECONVERGENT B1 ;  /* 0x0000000000017941 */ /* 0x000fea0003800200 */
.L_x_34:
        /* <DEDUP_REMOVED lines=33> */
.L_x_37:
[----:B------:R-:W-:Y:S05]  /*1fa0*/  BSYNC.RECONVERGENT B1 ;  /* 0x0000000000017941 */ /* 0x000fea0003800200 */
.L_x_36:
        /* <DEDUP_REMOVED lines=33> */
.L_x_39:
[----:B------:R-:W-:Y:S05]  /*21c0*/  BSYNC.RECONVERGENT B1 ;  /* 0x0000000000017941 */ /* 0x000fea0003800200 */
.L_x_38:
        /* <DEDUP_REMOVED lines=27> */
[----:B------:R-:W-:Y:S01]  /*2380*/  IMAD.MOV.U32 R18, RZ, RZ, -0x3b234f73 ;  /* 0xc4dcb08dff127424 */ /* 0x000fe200078e00ff */
[----:B------:R-:W-:Y:S02]  /*2390*/  MOV R19, 0x41e2640b ;  /* 0x41e2640b00137802 */ /* 0x000fe40000000f00 */
[----:B------:R-:W-:-:S07]  /*23a0*/  MOV R0, 0x23c0 ;  /* 0x000023c000007802 */ /* 0x000fce0000000f00 */
[----:B------:R-:W-:Y:S05]  /*23b0*/  CALL.REL.NOINC `($__internal_0_$__cuda_sm20_div_rn_f64_full) ;  /* 0x0000000000e07944 */ /* 0x000fea0003c00000 */
.L_x_41:
[----:B------:R-:W-:Y:S05]  /*23c0*/  BSYNC.RECONVERGENT B1 ;  /* 0x0000000000017941 */ /* 0x000fea0003800200 */
.L_x_40:
[----:B------:R-:W0:Y:S01]  /*23d0*/  MUFU.RCP64H R13, 1.02554112000000000000e+09 ;  /* 0x41ce9042000d7908 */ /* 0x000e220000001800 */
[----:B------:R-:W-:Y:S01]  /*23e0*/  IMAD.HI.U32 R0, R27, -0x4370ec6f, RZ ;  /* 0xbc8f13911b007827 */ /* 0x000fe200078e00ff */
[----:B------:R-:W-:Y:S01]  /*23f0*/  MOV R12, 0x1 ;  /* 0x00000001000c7802 */ /* 0x000fe20000000f00 */
[----:B------:R-:W-:Y:S01]  /*2400*/  UMOV UR8, 0xcac08312 ;  /* 0xcac0831200087882 */ /* 0x000fe20000000000 */
[----:B------:R-:W-:Y:S01]  /*2410*/  UMOV UR9, 0x3fc645a1 ;  /* 0x3fc645a100097882 */ /* 0x000fe20000000000 */
[----:B------:R-:W-:Y:S01]  /*2420*/  IMAD.MOV.U32 R10, RZ, RZ, -0x7ee3647e ;  /* 0x811c9b82ff0a7424 */ /* 0x000fe200078e00ff */
[----:B------:R-:W-:Y:S01]  /*2430*/  SHF.R.U32.HI R0, RZ, 0xf, R0 ;  /* 0x0000000fff007819 */ /* 0x000fe20000011600 */
[----:B------:R-:W-:Y:S01]  /*2440*/  IMAD.MOV.U32 R11, RZ, RZ, 0x41ce9042 ;  /* 0x41ce9042ff0b7424 */ /* 0x000fe200078e00ff */
[----:B------:R-:W-:Y:S01]  /*2450*/  DADD R28, R30, UR8 ;  /* 0x000000081e1c7e29 */ /* 0x000fe20008000000 */
[----:B------:R-:W-:Y:S02]  /*2460*/  BSSY.RECONVERGENT B1, `(.L_x_42) ;  /* 0x000001b000017945 */ /* 0x000fe40003800200 */
[----:B------:R-:W-:-:S02]  /*2470*/  IMAD R27, R0, -0xadc8, R27 ;  /* 0xffff5238001b7824 */ /* 0x000fc400078e021b */
[----:B------:R-:W-:Y:S02]  /*2480*/  IMAD R0, R0, 0xd47, RZ ;  /* 0x00000d4700007824 */ /* 0x000fe400078e02ff */
[----:B------:R-:W-:Y:S01]  /*2490*/  IMAD R27, R27, 0xbc8f, RZ ;  /* 0x0000bc8f1b1b7824 */ /* 0x000fe200078e02ff */
[----:B0-----:R-:W-:Y:S02]  /*24a0*/  DFMA R14, R12, -R10, 1 ;  /* 0x3ff000000c0e742b */ /* 0x001fe4000000080a */
[----:B------:R-:W-:Y:S02]  /*24b0*/  LOP3.LUT R16, R0, 0x7fffffff, RZ, 0x3c, !PT ;  /* 0x7fffffff00107812 */ /* 0x000fe400078e3cff */
[----:B------:R-:W-:-:S04]  /*24c0*/  ISETP.GE.U32.AND P0, PT, R27, R0, PT ;  /* 0x000000001b00720c */ /* 0x000fc80003f06070 */
[----:B------:R-:W-:-:S09]  /*24d0*/  DFMA R14, R14, R14, R14 ;  /* 0x0000000e0e0e722b */ /* 0x000fd2000000000e */
[----:B------:R-:W-:Y:S01]  /*24e0*/  @P0 IMAD.MOV R16, RZ, RZ, -R0 ;  /* 0x000000ffff100224 */ /* 0x000fe200078e0a00 */
        /* <DEDUP_REMOVED lines=12> */
[----:B------:R-:W-:Y:S01]  /*25b0*/  MOV R18, 0x811c9b82 ;  /* 0x811c9b8200127802 */ /* 0x000fe20000000f00 */
[----:B------:R-:W-:Y:S01]  /*25c0*/  IMAD.MOV.U32 R19, RZ, RZ, 0x41ce9042 ;  /* 0x41ce9042ff137424 */ /* 0x000fe200078e00ff */
[----:B------:R-:W-:-:S07]  /*25d0*/  MOV R0, 0x25f0 ;  /* 0x000025f000007802 */ /* 0x000fce0000000f00 */
[----:B------:R-:W-:Y:S05]  /*25e0*/  CALL.REL.NOINC `($__internal_0_$__cuda_sm20_div_rn_f64_full) ;  /* 0x0000000000547944 */ /* 0x000fea0003c00000 */
[----:B------:R-:W-:Y:S01]  /*25f0*/  IMAD.MOV.U32 R10, RZ, RZ, R30 ;  /* 0x000000ffff0a7224 */ /* 0x000fe200078e001e */
[----:B------:R-:W-:-:S07]  /*2600*/  MOV R11, R31 ;  /* 0x0000001f000b7202 */ /* 0x000fce0000000f00 */
.L_x_43:
[----:B------:R-:W-:Y:S05]  /*2610*/  BSYNC.RECONVERGENT B1 ;  /* 0x0000000000017941 */ /* 0x000fea0003800200 */
.L_x_42:
[----:B------:R-:W0:Y:S01]  /*2620*/  LDCU UR12, c[0x0][0x388] ;  /* 0x00007100ff0c77ac */ /* 0x000e220008000800 */
[----:B------:R-:W-:Y:S01]  /*2630*/  IMAD.MOV.U32 R12, RZ, RZ, 0x30 ;  /* 0x00000030ff0c7424 */ /* 0x000fe200078e00ff */
[----:B------:R-:W-:Y:S01]  /*2640*/  UMOV UR8, 0x126e978d ;  /* 0x126e978d00087882 */ /* 0x000fe20000000000 */
[----:B------:R-:W-:Y:S02]  /*2650*/  UMOV UR9, 0x3ff0c083 ;  /* 0x3ff0c08300097882 */ /* 0x000fe40000000000 */
[----:B------:R-:W-:Y:S01]  /*2660*/  IMAD.WIDE R12, R25, R12, UR6 ;  /* 0x00000006190c7e25 */ /* 0x000fe2000f8e020c */
[----:B------:R-:W-:Y:S01]  /*2670*/  DADD R10, R10, UR8 ;  /* 0x000000080a0a7e29 */ /* 0x000fe20008000000 */
[----:B------:R-:W-:-:S03]  /*2680*/  UIADD3 UR8, UPT, UPT, UR4, 0x1, URZ ;  /* 0x0000000104087890 */ /* 0x000fc6000fffe0ff */
[----:B------:R1:W-:Y:S04]  /*2690*/  STG.E.64 desc[UR10][R12.64], R2 ;  /* 0x000000020c007986 */ /* 0x0003e8000c101b0a */
[----:B------:R1:W-:Y:S01]  /*26a0*/  STG.E.64 desc[UR10][R12.64+0x8], R4 ;  /* 0x000008040c007986 */ /* 0x0003e2000c101b0a */
[----:B0-----:R-:W-:-:S03]  /*26b0*/  UISETP.NE.AND UP0, UPT, UR8, UR12, UPT ;  /* 0x0000000c0800728c */ /* 0x001fc6000bf05270 */
[----:B------:R1:W-:Y:S04]  /*26c0*/  STG.E.64 desc[UR10][R12.64+0x10], R6 ;  /* 0x000010060c007986 */ /* 0x0003e8000c101b0a */
[----:B------:R1:W-:Y:S01]  /*26d0*/  STG.E.64 desc[UR10][R12.64+0x18], R8 ;  /* 0x000018080c007986 */ /* 0x0003e2000c101b0a */
[----:B------:R-:W-:-:S03]  /*26e0*/  PLOP3.LUT P0, PT, PT, PT, UP0, 0x80, 0x8 ;  /* 0x000000000008781c */ /* 0x000fc60003f0f008 */
[----:B------:R1:W-:Y:S04]  /*26f0*/  STG.E.64 desc[UR10][R12.64+0x20], R28 ;  /* 0x0000201c0c007986 */ /* 0x0003e8000c101b0a */
[----:B------:R1:W-:Y:S06]  /*2700*/  STG.E.64 desc[UR10][R12.64+0x28], R10 ;  /* 0x0000280a0c007986 */ /* 0x0003ec000c101b0a */
[----:B------:R-:W-:Y:S05]  /*2710*/  @!P0 EXIT ;  /* 0x000000000000894d */ /* 0x000fea0003800000 */
[----:B------:R-:W-:Y:S01]  /*2720*/  UMOV UR4, UR8 ;  /* 0x0000000800047c82 */ /* 0x000fe20008000000 */
[----:B------:R-:W-:Y:S05]  /*2730*/  BRA `(.L_x_44) ;  /* 0xffffffec00647947 */ /* 0x000fea000383ffff */
        .weak           $__internal_0_$__cuda_sm20_div_rn_f64_full
        .type           $__internal_0_$__cuda_sm20_div_rn_f64_full,@function
        .size           $__internal_0_$__cuda_sm20_div_rn_f64_full,(.L_x_103 - $__internal_0_$__cuda_sm20_div_rn_f64_full)
$__internal_0_$__cuda_sm20_div_rn_f64_full:
[----:B------:R-:W-:Y:S01]  /*2740*/  FSETP.GEU.AND P2, PT, |R15|, 1.469367938527859385e-39, PT ;  /* 0x001000000f00780b */ /* 0x000fe20003f4e200 */
[----:B------:R-:W-:Y:S01]  /*2750*/  IMAD.MOV.U32 R20, RZ, RZ, R14 ;  /* 0x000000ffff147224 */ /* 0x000fe200078e000e */
[C---:B------:R-:W-:Y:S01]  /*2760*/  FSETP.GEU.AND P0, PT, |R19|.reuse, 1.469367938527859385e-39, PT ;  /* 0x001000001300780b */ /* 0x040fe20003f0e200 */
[----:B------:R-:W-:Y:S01]  /*2770*/  BSSY.RECONVERGENT B0, `(.L_x_45) ;  /* 0x0000055000007945 */ /* 0x000fe20003800200 */
[----:B------:R-:W-:Y:S02]  /*2780*/  LOP3.LUT R16, R19, 0x800fffff, RZ, 0xc0, !PT ;  /* 0x800fffff13107812 */ /* 0x000fe400078ec0ff */
[----:B------:R-:W-:Y:S02]  /*2790*/  LOP3.LUT R10, R15, 0x7ff00000, RZ, 0xc0, !PT ;  /* 0x7ff000000f0a7812 */ /* 0x000fe400078ec0ff */
[----:B------:R-:W-:Y:S01]  /*27a0*/  LOP3.LUT R17, R16, 0x3ff00000, RZ, 0xfc, !PT ;  /* 0x3ff0000010117812 */ /* 0x000fe200078efcff */
[----:B------:R-:W-:Y:S01]  /*27b0*/  IMAD.MOV.U32 R16, RZ, RZ, R18 ;  /* 0x000000ffff107224 */ /* 0x000fe200078e0012 */
[----:B------:R-:W-:-:S02]  /*27c0*/  LOP3.LUT R13, R19, 0x7ff00000, RZ, 0xc0, !PT ;  /* 0x7ff00000130d7812 */ /* 0x000fc400078ec0ff */
[----:B------:R-:W-:Y:S01]  /*27d0*/  MOV R30, 0x1 ;  /* 0x00000001001e7802 */ /* 0x000fe20000000f00 */
[----:B------:R-:W-:Y:S01]  /*27e0*/  @!P2 IMAD.MOV.U32 R22, RZ, RZ, RZ ;  /* 0x000000ffff16a224 */ /* 0x000fe200078e00ff */
[----:B------:R-:W-:Y:S01]  /*27f0*/  @!P2 LOP3.LUT R11, R19, 0x7ff00000, RZ, 0xc0, !PT ;  /* 0x7ff00000130ba812 */ /* 0x000fe200078ec0ff */
[----:B------:R-:W-:Y:S01]  /*2800*/  @!P0 DMUL R16, R18, 8.98846567431157953865e+307 ;  /* 0x7fe0000012108828 */ /* 0x000fe20000000000 */
[C---:B------:R-:W-:Y:S02]  /*2810*/  ISETP.GE.U32.AND P1, PT, R10.reuse, R13, PT ;  /* 0x0000000d0a00720c */ /* 0x040fe40003f26070 */
[----:B------:R-:W-:Y:S02]  /*2820*/  @!P2 ISETP.GE.U32.AND P3, PT, R10, R11, PT ;  /* 0x0000000b0a00a20c */ /* 0x000fe40003f66070 */
[----:B------:R-:W-:Y:S01]  /*2830*/  MOV R11, 0x1ca00000 ;  /* 0x1ca00000000b7802 */ /* 0x000fe20000000f00 */
[----:B------:R-:W0:Y:S03]  /*2840*/  MUFU.RCP64H R31, R17 ;  /* 0x00000011001f7308 */ /* 0x000e260000001800 */
[----:B------:R-:W-:-:S02]  /*2850*/  @!P2 SEL R23, R11, 0x63400000, !P3 ;  /* 0x634000000b17a807 */ /* 0x000fc40005800000 */
[----:B------:R-:W-:Y:S02]  /*2860*/  SEL R21, R11, 0x63400000, !P1 ;  /* 0x634000000b157807 */ /* 0x000fe40004800000 */
[--C-:B------:R-:W-:Y:S02]  /*2870*/  @!P2 LOP3.LUT R12, R23, 0x80000000, R15.reuse, 0xf8, !PT ;  /* 0x80000000170ca812 */ /* 0x100fe400078ef80f */
[----:B------:R-:W-:Y:S02]  /*2880*/  LOP3.LUT R21, R21, 0x800fffff, R15, 0xf8, !PT ;  /* 0x800fffff15157812 */ /* 0x000fe400078ef80f */
[----:B------:R-:W-:Y:S01]  /*2890*/  @!P2 LOP3.LUT R23, R12, 0x100000, RZ, 0xfc, !PT ;  /* 0x001000000c17a812 */ /* 0x000fe200078efcff */
[----:B------:R-:W-:Y:S01]  /*28a0*/  IMAD.MOV.U32 R12, RZ, RZ, R10 ;  /* 0x000000ffff0c7224 */ /* 0x000fe200078e000a */
[----:B------:R-:W-:-:S04]  /*28b0*/  @!P0 LOP3.LUT R13, R17, 0x7ff00000, RZ, 0xc0, !PT ;  /* 0x7ff00000110d8812 */ /* 0x000fc800078ec0ff */
[----:B------:R-:W-:Y:S02]  /*28c0*/  @!P2 DFMA R20, R20, 2, -R22 ;  /* 0x400000001414a82b */ /* 0x000fe40000000816 */
[----:B0-----:R-:W-:-:S08]  /*28d0*/  DFMA R22, R30, -R16, 1 ;  /* 0x3ff000001e16742b */ /* 0x001fd00000000810 */
[----:B------:R-:W-:Y:S01]  /*28e0*/  DFMA R22, R22, R22, R22 ;  /* 0x000000161616722b */ /* 0x000fe20000000016 */
[----:B------:R-:W-:-:S05]  /*28f0*/  @!P2 LOP3.LUT R12, R21, 0x7ff00000, RZ, 0xc0, !PT ;  /* 0x7ff00000150ca812 */ /* 0x000fca00078ec0ff */
[----:B------:R-:W-:Y:S02]  /*2900*/  VIADD R24, R12, 0xffffffff ;  /* 0xffffffff0c187836 */ /* 0x000fe40000000000 */
[----:B------:R-:W-:-:S03]  /*2910*/  DFMA R30, R30, R22, R30 ;  /* 0x000000161e1e722b */ /* 0x000fc6000000001e */
[----:B------:R-:W-:Y:S02]  /*2920*/  ISETP.GT.U32.AND P0, PT, R24, 0x7feffffe, PT ;  /* 0x7feffffe1800780c */ /* 0x000fe40003f04070 */
[----:B------:R-:W-:-:S03]  /*2930*/  IADD3 R24, PT, PT, R13, -0x1, RZ ;  /* 0xffffffff0d187810 */ /* 0x000fc60007ffe0ff */
[----:B------:R-:W-:Y:S01]  /*2940*/  DFMA R32, R30, -R16, 1 ;  /* 0x3ff000001e20742b */ /* 0x000fe20000000810 */
[----:B------:R-:W-:-:S07]  /*2950*/  ISETP.GT.U32.OR P0, PT, R24, 0x7feffffe, P0 ;  /* 0x7feffffe1800780c */ /* 0x000fce0000704470 */
[----:B------:R-:W-:-:S08]  /*2960*/  DFMA R32, R30, R32, R30 ;  /* 0x000000201e20722b */ /* 0x000fd0000000001e */
[----:B------:R-:W-:-:S08]  /*2970*/  DMUL R30, R32, R20 ;  /* 0x00000014201e7228 */ /* 0x000fd00000000000 */
[----:B------:R-:W-:-:S08]  /*2980*/  DFMA R22, R30, -R16, R20 ;  /* 0x800000101e16722b */ /* 0x000fd00000000014 */
[----:B------:R-:W-:Y:S01]  /*2990*/  DFMA R22, R32, R22, R30 ;  /* 0x000000162016722b */ /* 0x000fe2000000001e */
[----:B------:R-:W-:Y:S10]  /*29a0*/  @P0 BRA `(.L_x_46) ;  /* 0x0000000000700947 */ /* 0x000ff40003800000 */
[----:B------:R-:W-:-:S04]  /*29b0*/  LOP3.LUT R13, R19, 0x7ff00000, RZ, 0xc0, !PT ;  /* 0x7ff00000130d7812 */ /* 0x000fc800078ec0ff */
[CC--:B------:R-:W-:Y:S02]  /*29c0*/  VIADDMNMX R12, R10.reuse, -R13.reuse, 0xb9600000, !PT ;  /* 0xb96000000a0c7446 */ /* 0x0c0fe4000780090d */
[----:B------:R-:W-:Y:S02]  /*29d0*/  ISETP.GE.U32.AND P0, PT, R10, R13, PT ;  /* 0x0000000d0a00720c */ /* 0x000fe40003f06070 */
[----:B------:R-:W-:Y:S02]  /*29e0*/  VIMNMX R12, PT, PT, R12, 0x46a00000, PT ;  /* 0x46a000000c0c7848 */ /* 0x000fe40003fe0100 */
[----:B------:R-:W-:-:S05]  /*29f0*/  SEL R11, R11, 0x63400000, !P0 ;  /* 0x634000000b0b7807 */ /* 0x000fca0004000000 */
[----:B------:R-:W-:Y:S01]  /*2a00*/  IMAD.IADD R11, R12, 0x1, -R11 ;  /* 0x000000010c0b7824 */ /* 0x000fe200078e0a0b */
[----:B------:R-:W-:-:S03]  /*2a10*/  MOV R12, RZ ;  /* 0x000000ff000c7202 */ /* 0x000fc60000000f00 */
[----:B------:R-:W-:-:S06]  /*2a20*/  VIADD R13, R11, 0x7fe00000 ;  /* 0x7fe000000b0d7836 */ /* 0x000fcc0000000000 */
[----:B------:R-:W-:-:S10]  /*2a30*/  DMUL R30, R22, R12 ;  /* 0x0000000c161e7228 */ /* 0x000fd40000000000 */
[----:B------:R-:W-:-:S13]  /*2a40*/  FSETP.GTU.AND P0, PT, |R31|, 1.469367938527859385e-39, PT ;  /* 0x001000001f00780b */ /* 0x000fda0003f0c200 */
[----:B------:R-:W-:Y:S05]  /*2a50*/  @P0 BRA `(.L_x_47) ;  /* 0x0000000000980947 */ /* 0x000fea0003800000 */
[----:B------:R-:W-:Y:S01]  /*2a60*/  DFMA R16, R22, -R16, R20 ;  /* 0x800000101610722b */ /* 0x000fe20000000014 */
[----:B------:R-:W-:-:S09]  /*2a70*/  IMAD.MOV.U32 R14, RZ, RZ, RZ ;  /* 0x000000ffff0e7224 */ /* 0x000fd200078e00ff */
[C---:B------:R-:W-:Y:S02]  /*2a80*/  FSETP.NEU.AND P0, PT, R17.reuse, RZ, PT ;  /* 0x000000ff1100720b */ /* 0x040fe40003f0d000 */
[----:B------:R-:W-:-:S04]  /*2a90*/  LOP3.LUT R18, R17, 0x80000000, R19, 0x48, !PT ;  /* 0x8000000011127812 */ /* 0x000fc800078e4813 */
[----:B------:R-:W-:-:S07]  /*2aa0*/  LOP3.LUT R15, R18, R13, RZ, 0xfc, !PT ;  /* 0x0000000d120f7212 */ /* 0x000fce00078efcff */
[----:B------:R-:W-:Y:S05]  /*2ab0*/  @!P0 BRA `(.L_x_47) ;  /* 0x0000000000808947 */ /* 0x000fea0003800000 */
[----:B------:R-:W-:Y:S01]  /*2ac0*/  IMAD.MOV R13, RZ, RZ, -R11 ;  /* 0x000000ffff0d7224 */ /* 0x000fe200078e0a0b */
[----:B------:R-:W-:Y:S02]  /*2ad0*/  MOV R12, RZ ;  /* 0x000000ff000c7202 */ /* 0x000fe40000000f00 */
[----:B------:R-:W-:-:S04]  /*2ae0*/  IADD3 R11, PT, PT, -R11, -0x43300000, RZ ;  /* 0xbcd000000b0b7810 */ /* 0x000fc80007ffe1ff */
[----:B------:R-:W-:Y:S02]  /*2af0*/  DFMA R12, R30, -R12, R22 ;  /* 0x8000000c1e0c722b */ /* 0x000fe40000000016 */
[----:B------:R-:W-:-:S08]  /*2b00*/  DMUL.RP R22, R22, R14 ;  /* 0x0000000e16167228 */ /* 0x000fd00000008000 */
[----:B------:R-:W-:Y:S02]  /*2b10*/  FSETP.NEU.AND P0, PT, |R13|, R11, PT ;  /* 0x0000000b0d00720b */ /* 0x000fe40003f0d200 */
[----:B------:R-:W-:Y:S02]  /*2b20*/  LOP3.LUT R18, R23, R18, RZ, 0x3c, !PT ;  /* 0x0000001217127212 */ /* 0x000fe400078e3cff */
[----:B------:R-:W-:Y:S02]  /*2b30*/  FSEL R10, R22, R30, !P0 ;  /* 0x0000001e160a7208 */ /* 0x000fe40004000000 */
[----:B------:R-:W-:-:S03]  /*2b40*/  FSEL R31, R18, R31, !P0 ;  /* 0x0000001f121f7208 */ /* 0x000fc60004000000 */
[----:B------:R-:W-:Y:S01]  /*2b50*/  IMAD.MOV.U32 R30, RZ, RZ, R10 ;  /* 0x000000ffff1e7224 */ /* 0x000fe200078e000a */
[----:B------:R-:W-:Y:S06]  /*2b60*/  BRA `(.L_x_47) ;  /* 0x0000000000547947 */ /* 0x000fec0003800000 */
.L_x_46:
[----:B------:R-:W-:-:S14]  /*2b70*/  DSETP.NAN.AND P0, PT, R14, R14, PT ;  /* 0x0000000e0e00722a */ /* 0x000fdc0003f08000 */
[----:B------:R-:W-:Y:S05]  /*2b80*/  @P0 BRA `(.L_x_48) ;  /* 0x0000000000440947 */ /* 0x000fea0003800000 */
[----:B------:R-:W-:-:S14]  /*2b90*/  DSETP.NAN.AND P0, PT, R18, R18, PT ;  /* 0x000000121200722a */ /* 0x000fdc0003f08000 */
[----:B------:R-:W-:Y:S05]  /*2ba0*/  @P0 BRA `(.L_x_49) ;  /* 0x0000000000300947 */ /* 0x000fea0003800000 */
[----:B------:R-:W-:Y:S01]  /*2bb0*/  ISETP.NE.AND P0, PT, R12, R13, PT ;  /* 0x0000000d0c00720c */ /* 0x000fe20003f05270 */
[----:B------:R-:W-:Y:S01]  /*2bc0*/  IMAD.MOV.U32 R31, RZ, RZ, -0x80000 ;  /* 0xfff80000ff1f7424 */ /* 0x000fe200078e00ff */
[----:B------:R-:W-:-:S11]  /*2bd0*/  MOV R30, 0x0 ;  /* 0x00000000001e7802 */ /* 0x000fd60000000f00 */
[----:B------:R-:W-:Y:S05]  /*2be0*/  @!P0 BRA `(.L_x_47) ;  /* 0x0000000000348947 */ /* 0x000fea0003800000 */
[----:B------:R-:W-:Y:S02]  /*2bf0*/  ISETP.NE.AND P0, PT, R12, 0x7ff00000, PT ;  /* 0x7ff000000c00780c */ /* 0x000fe40003f05270 */
[----:B------:R-:W-:Y:S02]  /*2c00*/  LOP3.LUT R31, R15, 0x80000000, R19, 0x48, !PT ;  /* 0x800000000f1f7812 */ /* 0x000fe400078e4813 */
[----:B------:R-:W-:-:S13]  /*2c10*/  ISETP.EQ.OR P0, PT, R13, RZ, !P0 ;  /* 0x000000ff0d00720c */ /* 0x000fda0004702670 */
[----:B------:R-:W-:Y:S02]  /*2c20*/  @P0 LOP3.LUT R10, R31, 0x7ff00000, RZ, 0xfc, !PT ;  /* 0x7ff000001f0a0812 */ /* 0x000fe400078efcff */
[----:B------:R-:W-:Y:S01]  /*2c30*/  @!P0 MOV R30, RZ ;  /* 0x000000ff001e8202 */ /* 0x000fe20000000f00 */
[----:B------:R-:W-:Y:S01]  /*2c40*/  @P0 IMAD.MOV.U32 R30, RZ, RZ, RZ ;  /* 0x000000ffff1e0224 */ /* 0x000fe200078e00ff */
[----:B------:R-:W-:Y:S01]  /*2c50*/  @P0 MOV R31, R10 ;  /* 0x0000000a001f0202 */ /* 0x000fe20000000f00 */
[----:B------:R-:W-:Y:S06]  /*2c60*/  BRA `(.L_x_47) ;  /* 0x0000000000147947 */ /* 0x000fec0003800000 */
.L_x_49:
[----:B------:R-:W-:Y:S01]  /*2c70*/  LOP3.LUT R31, R19, 0x80000, RZ, 0xfc, !PT ;  /* 0x00080000131f7812 */ /* 0x000fe200078efcff */
[----:B------:R-:W-:Y:S01]  /*2c80*/  IMAD.MOV.U32 R30, RZ, RZ, R18 ;  /* 0x000000ffff1e7224 */ /* 0x000fe200078e0012 */
[----:B------:R-:W-:Y:S06]  /*2c90*/  BRA `(.L_x_47) ;  /* 0x0000000000087947 */ /* 0x000fec0003800000 */
.L_x_48:
[----:B------:R-:W-:Y:S02]  /*2ca0*/  LOP3.LUT R31, R15, 0x80000, RZ, 0xfc, !PT ;  /* 0x000800000f1f7812 */ /* 0x000fe400078efcff */
[----:B------:R-:W-:-:S07]  /*2cb0*/  MOV R30, R14 ;  /* 0x0000000e001e7202 */ /* 0x000fce0000000f00 */
.L_x_47:
[----:B------:R-:W-:Y:S05]  /*2cc0*/  BSYNC.RECONVERGENT B0 ;  /* 0x0000000000007941 */ /* 0x000fea0003800200 */
.L_x_45:
[----:B------:R-:W-:Y:S02]  /*2cd0*/  HFMA2 R11, -RZ, RZ, 0, 0 ;  /* 0x00000000ff0b7431 */ /* 0x000fe400000001ff */
[----:B------:R-:W-:-:S04]  /*2ce0*/  IMAD.MOV.U32 R10, RZ, RZ, R0 ;  /* 0x000000ffff0a7224 */ /* 0x000fc800078e0000 */
[----:B------:R-:W-:Y:S05]  /*2cf0*/  RET.REL.NODEC R10 `(_ZN3cub18CUB_300001_SM_10006detail9transform16transform_kernelINS2_10policy_hubILb1EN4cuda3std3__45tupleIJN6thrust24THRUST_300001_SM_1000_NS17counting_iteratorIjNSA_11use_defaultESC_SC_EEEEEE10policy1000El11randomPointNSA_6detail15normal_iteratorINSA_10device_ptrINS8_IJddddddEEEEEEEJSD_EEEvT0_iT1_T2_DpNS2_10kernel_argIT3_EE) ;  /* 0xffffffd00ac07950 */ /* 0x000fea0003c3ffff */
.L_x_50:
        /* <DEDUP_REMOVED lines=16> */
.L_x_103:


//--------------------- .text._ZN3cub18CUB_300001_SM_10006detail9transform16transform_kernelINS2_10policy_hubILb1EN4cuda3std3__45tupleIJN6thrust24THRUST_300001_SM_1000_NS17counting_iteratorIjNSA_11use_defaultESC_SC_EEEEEE10policy1000Ei11randomPointNSA_6detail15normal_iteratorINSA_10device_ptrINS8_IJddddddEEEEEEEJSD_EEEvT0_iT1_T2_DpNS2_10kernel_argIT3_EE --------------------------
	.section	.text._ZN3cub18CUB_300001_SM_10006detail9transform16transform_kernelINS2_10policy_hubILb1EN4cuda3std3__45tupleIJN6thrust24THRUST_300001_SM_1000_NS17counting_iteratorIjNSA_11use_defaultESC_SC_EEEEEE10policy1000Ei11randomPointNSA_6detail15normal_iteratorINSA_10device_ptrINS8_IJddddddEEEEEEEJSD_EEEvT0_iT1_T2_DpNS2_10kernel_argIT3_EE,"ax",@progbits
	.align	128
        .global         _ZN3cub18CUB_300001_SM_10006detail9transform16transform_kernelINS2_10policy_hubILb1EN4cuda3std3__45tupleIJN6thrust24THRUST_300001_SM_1000_NS17counting_iteratorIjNSA_11use_defaultESC_SC_EEEEEE10policy1000Ei11randomPointNSA_6detail15normal_iteratorINSA_10device_ptrINS8_IJddddddEEEEEEEJSD_EEEvT0_iT1_T2_DpNS2_10kernel_argIT3_EE
        .type           _ZN3cub18CUB_300001_SM_10006detail9transform16transform_kernelINS2_10policy_hubILb1EN4cuda3std3__45tupleIJN6thrust24THRUST_300001_SM_1000_NS17counting_iteratorIjNSA_11use_defaultESC_SC_EEEEEE10policy1000Ei11randomPointNSA_6detail15normal_iteratorINSA_10device_ptrINS8_IJddddddEEEEEEEJSD_EEEvT0_iT1_T2_DpNS2_10kernel_argIT3_EE,@function
        .size           _ZN3cub18CUB_300001_SM_10006detail9transform16transform_kernelINS2_10policy_hubILb1EN4cuda3std3__45tupleIJN6thrust24THRUST_300001_SM_1000_NS17counting_iteratorIjNSA_11use_defaultESC_SC_EEEEEE10policy1000Ei11randomPointNSA_6detail15normal_iteratorINSA_10device_ptrINS8_IJddddddEEEEEEEJSD_EEEvT0_iT1_T2_DpNS2_10kernel_argIT3_EE,(.L_x_104 - _ZN3cub18CUB_300001_SM_10006detail9transform16transform_kernelINS2_10policy_hubILb1EN4cuda3std3__45tupleIJN6thrust24THRUST_300001_SM_1000_NS17counting_iteratorIjNSA_11use_defaultESC_SC_EEEEEE10policy1000Ei11randomPointNSA_6detail15normal_iteratorINSA_10device_ptrINS8_IJddddddEEEEEEEJSD_EEEvT0_iT1_T2_DpNS2_10kernel_argIT3_EE)
        .other          _ZN3cub18CUB_300001_SM_10006detail9transform16transform_kernelINS2_10policy_hubILb1EN4cuda3std3__45tupleIJN6thrust24THRUST_300001_SM_1000_NS17counting_iteratorIjNSA_11use_defaultESC_SC_EEEEEE10policy1000Ei11randomPointNSA_6detail15normal_iteratorINSA_10device_ptrINS8_IJddddddEEEEEEEJSD_EEEvT0_iT1_T2_DpNS2_10kernel_argIT3_EE,@"STO_CUDA_ENTRY STV_DEFAULT"
_ZN3cub18CUB_300001_SM_10006detail9transform16transform_kernelINS2_10policy_hubILb1EN4cuda3std3__45tupleIJN6thrust24THRUST_300001_SM_1000_NS17counting_iteratorIjNSA_11use_defaultESC_SC_EEEEEE10policy1000Ei11randomPointNSA_6detail15normal_iteratorINSA_10device_ptrINS8_IJddddddEEEEEEEJSD_EEEvT0_iT1_T2_DpNS2_10kernel_argIT3_EE:
.text._ZN3cub18CUB_300001_SM_10006detail9transform16transform_kernelINS2_10policy_hubILb1EN4cuda3std3__45tupleIJN6thrust24THRUST_300001_SM_1000_NS17counting_iteratorIjNSA_11use_defaultESC_SC_EEEEEE10policy1000Ei11randomPointNSA_6detail15normal_iteratorINSA_10device_ptrINS8_IJddddddEEEEEEEJSD_EEEvT0_iT1_T2_DpNS2_10kernel_argIT3_EE:
[----:B------:R-:W-:Y:S08]  /*0000*/  LDC R1, c[0x0][0x37c] ;  /* 0x0000df00ff017b82 */ /* 0x000ff00000000800 */
[----:B------:R-:W0:Y:S01]  /*0010*/  S2UR UR4, SR_CTAID.X ;  /* 0x00000000000479c3 */ /* 0x000e220000002500 */
[----:B------:R-:W1:Y:S01]  /*0020*/  LDCU.64 UR8, c[0x0][0x380] ;  /* 0x00007000ff0877ac */ /* 0x000e620008000a00 */
[----:B------:R-:W2:Y:S01]  /*0030*/  LDCU UR10, c[0x0][0x398] ;  /* 0x00007300ff0a77ac */ /* 0x000ea20008000800 */
[----:B------:R-:W3:Y:S01]  /*0040*/  LDCU.64 UR6, c[0x0][0x390] ;  /* 0x00007200ff0677ac */ /* 0x000ee20008000a00 */
[----:B------:R-:W4:Y:S01]  /*0050*/  LDCU.64 UR12, c[0x0][0x358] ;  /* 0x00006b00ff0c77ac */ /* 0x000f220008000a00 */
[----:B-1----:R-:W-:-:S04]  /*0060*/  USHF.L.U32 UR11, UR9, 0x7, URZ ;  /* 0x00000007090b7899 */ /* 0x002fc800080006ff */
[----:B0-----:R-:W-:-:S04]  /*0070*/  UIMAD UR4, UR11, UR4, URZ ;  /* 0x000000040b0472a4 */ /* 0x001fc8000f8e02ff */
[----:B------:R-:W-:Y:S02]  /*0080*/  UIADD3 UR5, UPT, UPT, -UR4, UR8, URZ ;  /* 0x0000000804057290 */ /* 0x000fe4000fffe1ff */
[----:B--2---:R-:W-:Y:S02]  /*0090*/  UIADD3 UR8, UPT, UPT, UR4, UR10, URZ ;  /* 0x0000000a04087290 */ /* 0x004fe4000fffe0ff */
[----:B------:R-:W-:Y:S02]  /*00a0*/  UISETP.LT.AND UP0, UPT, UR11, UR5, UPT ;  /* 0x000000050b00728c */ /* 0x000fe4000bf01270 */
[----:B---3--:R-:W-:Y:S02]  /*00b0*/  UIMAD.WIDE UR6, UR4, 0x30, UR6 ;  /* 0x00000030040678a5 */ /* 0x008fe4000f8e0206 */
[----:B------:R-:W-:Y:S02]  /*00c0*/  USEL UR10, UR11, UR5, UP0 ;  /* 0x000000050b0a7287 */ /* 0x000fe40008000000 */
[----:B------:R-:W-:-:S09]  /*00d0*/  UISETP.GT.AND UP0, UPT, UR11, UR5, UPT ;  /* 0x000000050b00728c */ /* 0x000fd2000bf04270 */
[----:B----4-:R-:W-:Y:S05]  /*00e0*/  BRA.U UP0, `(.L_x_51) ;  /* 0x0000001100bc7547 */ /* 0x010fea000b800000 */
[----:B------:R-:W-:-:S06]  /*00f0*/  UISETP.GE.AND UP0, UPT, UR9, 0x1, UPT ;  /* 0x000000010900788c */ /* 0x000fcc000bf06270 */
[----:B------:R-:W-:-:S13]  /*0100*/  PLOP3.LUT P0, PT, PT, PT, UP0, 0x80, 0x8 ;  /* 0x000000000008781c */ /* 0x000fda0003f0f008 */
[----:B------:R-:W-:Y:S05]  /*0110*/  @!P0 EXIT ;  /* 0x000000000000894d */ /* 0x000fea0003800000 */
[----:B------:R-:W0:Y:S01]  /*0120*/  S2R R26, SR_TID.X ;  /* 0x00000000001a7919 */ /* 0x000e220000002100 */
[----:B------:R-:W-:-:S05]  /*0130*/  UMOV UR4, URZ ;  /* 0x000000ff00047c82 */ /* 0x000fca0008000000 */
.L_x_70:
[----:B------:R-:W-:Y:S01]  /*0140*/  IMAD.U32 R25, RZ, RZ, UR4 ;  /* 0x00000004ff197e24 */ /* 0x000fe2000f8e00ff */
[----:B------:R-:W-:Y:S01]  /*0150*/  BSSY.RECONVERGENT B0, `(.L_x_52) ;  /* 0x0000045000007945 */ /* 0x000fe20003800200 */
[----:B-1----:R-:W-:Y:S02]  /*0160*/  IMAD.MOV.U32 R6, RZ, RZ, 0x1 ;  /* 0x00000001ff067424 */ /* 0x002fe400078e00ff */
[----:B0-----:R-:W-:-:S05]  /*0170*/  IMAD R25, R25, 0x80, R26 ;  /* 0x0000008019197824 */ /* 0x001fca00078e021a */
[----:B------:R-:W-:-:S04]  /*0180*/  IADD3 R0, PT, PT, R25, UR8, RZ ;  /* 0x0000000819007c10 */ /* 0x000fc8000fffe0ff */
        /* <DEDUP_REMOVED lines=8> */
.L_x_57:
        /* <DEDUP_REMOVED lines=44> */
.L_x_56:
[----:B------:R-:W-:Y:S05]  /*04d0*/  BSYNC.RECONVERGENT B2 ;  /* 0x0000000000027941 */ /* 0x000fea0003800200 */
.L_x_55:
[----:B------:R-:W-:Y:S01]  /*04e0*/  ISETP.GT.U32.AND.EX P0, PT, R3, RZ, PT, P0 ;  /* 0x000000ff0300720c */ /* 0x000fe20003f04100 */
[----:B------:R-:W-:Y:S01]  /*04f0*/  IMAD.MOV.U32 R15, RZ, RZ, R4 ;  /* 0x000000ffff0f7224 */ /* 0x000fe200078e0004 */
[--C-:B------:R-:W-:Y:S02]  /*0500*/  SHF.R.U64 R0, R0, 0x1, R3.reuse ;  /* 0x0000000100007819 */ /* 0x100fe40000001203 */
[----:B------:R-:W-:Y:S02]  /*0510*/  SHF.R.U32.HI R3, RZ, 0x1, R3 ;  /* 0x00000001ff037819 */ /* 0x000fe40000011603 */
[----:B------:R-:W-:-:S07]  /*0520*/  IADD3 R16, PT, PT, R5, -R7, R2 ;  /* 0x8000000705107210 */ /* 0x000fce0007ffe002 */
[----:B------:R-:W-:Y:S05]  /*0530*/  @P0 BRA `(.L_x_57) ;  /* 0xfffffffc00340947 */ /* 0x000fea000383ffff */
[----:B------:R-:W-:Y:S05]  /*0540*/  BSYNC.RECONVERGENT B1 ;  /* 0x0000000000017941 */ /* 0x000fea0003800200 */
.L_x_54:
[----:B------:R-:W-:-:S04]  /*0550*/  IMAD.HI.U32 R3, R6, 0x3, RZ ;  /* 0x0000000306037827 */ /* 0x000fc800078e00ff */
[----:B------:R-:W-:-:S05]  /*0560*/  IMAD.IADD R0, R6, 0x1, -R3 ;  /* 0x0000000106007824 */ /* 0x000fca00078e0a03 */
[----:B------:R-:W-:-:S04]  /*0570*/  LEA.HI R0, R0, R3, RZ, 0x1f ;  /* 0x0000000300007211 */ /* 0x000fc800078ff8ff */
[----:B------:R-:W-:-:S05]  /*0580*/  SHF.R.U32.HI R3, RZ, 0x1e, R0 ;  /* 0x0000001eff037819 */ /* 0x000fca0000011600 */
[----:B------:R-:W-:-:S07]  /*0590*/  IMAD R6, R3, -0x7fffffff, R6 ;  /* 0x8000000103067824 */ /* 0x000fce00078e0206 */
.L_x_53:
[----:B------:R-:W-:Y:S05]  /*05a0*/  BSYNC.RECONVERGENT B0 ;  /* 0x0000000000007941 */ /* 0x000fea0003800200 */
.L_x_52:
        /* <DEDUP_REMOVED lines=30> */
[----:B------:R-:W-:Y:S05]  /*0790*/  CALL.REL.NOINC `($__internal_1_$__cuda_sm20_div_rn_f64_full) ;  /* 0x0000001c00c87944 */ /* 0x000fea0003c00000 */
[----:B------:R-:W-:Y:S02]  /*07a0*/  IMAD.MOV.U32 R2, RZ, RZ, R30 ;  /* 0x000000ffff027224 */ /* 0x000fe400078e001e */
[----:B------:R-:W-:-:S07]  /*07b0*/  IMAD.MOV.U32 R3, RZ, RZ, R31 ;  /* 0x000000ffff037224 */ /* 0x000fce00078e001f */
.L_x_59:
[----:B------:R-:W-:Y:S05]  /*07c0*/  BSYNC.RECONVERGENT B1 ;  /* 0x0000000000017941 */ /* 0x000fea0003800200 */
.L_x_58:
        /* <DEDUP_REMOVED lines=33> */
.L_x_61:
[----:B------:R-:W-:Y:S05]  /*09e0*/  BSYNC.RECONVERGENT B1 ;  /* 0x0000000000017941 */ /* 0x000fea0003800200 */
.L_x_60:
        /* <DEDUP_REMOVED lines=33> */
.L_x_63:
[----:B------:R-:W-:Y:S05]  /*0c00*/  BSYNC.RECONVERGENT B1 ;  /* 0x0000000000017941 */ /* 0x000fea0003800200 */
.L_x_62:
        /* <DEDUP_REMOVED lines=33> */
.L_x_65:
[----:B------:R-:W-:Y:S05]  /*0e20*/  BSYNC.RECONVERGENT B1 ;  /* 0x0000000000017941 */ /* 0x000fea0003800200 */
.L_x_64:
        /* <DEDUP_REMOVED lines=32> */
[----:B------:R-:W-:Y:S05]  /*1030*/  CALL.REL.NOINC `($__internal_1_$__cuda_sm20_div_rn_f64_full) ;  /* 0x0000001400a07944 */ /* 0x000fea0003c00000 */
.L_x_67:
[----:B------:R-:W-:Y:S05]  /*1040*/  BSYNC.RECONVERGENT B1 ;  /* 0x0000000000017941 */ /* 0x000fea0003800200 */
.L_x_66:
        /* <DEDUP_REMOVED lines=36> */
[----:B------:R-:W-:Y:S01]  /*1290*/  MOV R10, R30 ;  /* 0x0000001e000a7202 */ /* 0x000fe20000000f00 */
[----:B------:R-:W-:-:S07]  /*12a0*/  IMAD.MOV.U32 R11, RZ, RZ, R31 ;  /* 0x000000ffff0b7224 */ /* 0x000fce00078e001f */
.L_x_69:
[----:B------:R-:W-:Y:S05]  /*12b0*/  BSYNC.RECONVERGENT B1 ;  /* 0x0000000000017941 */ /* 0x000fea0003800200 */
.L_x_68:
[----:B------:R-:W0:Y:S01]  /*12c0*/  LDCU UR9, c[0x0][0x384] ;  /* 0x00007080ff0977ac */ /* 0x000e220008000800 */
[----:B------:R-:W-:Y:S01]  /*12d0*/  IMAD.MOV.U32 R12, RZ, RZ, 0x30 ;  /* 0x00000030ff0c7424 */ /* 0x000fe200078e00ff */
[----:B------:R-:W-:-:S03]  /*12e0*/  UIADD3 UR5, UPT, UPT, UR4, 0x1, URZ ;  /* 0x0000000104057890 */ /* 0x000fc6000fffe0ff */
[----:B------:R-:W-:Y:S01]  /*12f0*/  IMAD.WIDE R12, R25, R12, UR6 ;  /* 0x00000006190c7e25 */ /* 0x000fe2000f8e020c */
[----:B------:R-:W-:Y:S01]  /*1300*/  UMOV UR10, 0x126e978d ;  /* 0x126e978d000a7882 */ /* 0x000fe20000000000 */
[----:B------:R-:W-:Y:S02]  /*1310*/  UMOV UR11, 0x3ff0c083 ;  /* 0x3ff0c083000b7882 */ /* 0x000fe40000000000 */
[----:B------:R-:W-:Y:S01]  /*1320*/  DADD R10, R10, UR10 ;  /* 0x0000000a0a0a7e29 */ /* 0x000fe20008000000 */
        /* <DEDUP_REMOVED lines=11> */
.L_x_51:
[----:B------:R-:W-:-:S06]  /*13e0*/  UISETP.GE.AND UP0, UPT, UR9, 0x1, UPT ;  /* 0x000000010900788c */ /* 0x000fcc000bf06270 */
[----:B------:R-:W-:-:S13]  /*13f0*/  PLOP3.LUT P0, PT, PT, PT, UP0, 0x80, 0x8 ;  /* 0x000000000008781c */ /* 0x000fda0003f0f008 */
[----:B------:R-:W-:Y:S05]  /*1400*/  @!P0 EXIT ;  /* 0x000000000000894d */ /* 0x000fea0003800000 */
[----:B------:R-:W0:Y:S01]  /*1410*/  S2R R26, SR_TID.X ;  /* 0x00000000001a7919 */ /* 0x000e220000002100 */
[----:B------:R-:W-:-:S05]  /*1420*/  UMOV UR4, URZ ;  /* 0x000000ff00047c82 */ /* 0x000fca0008000000 */
.L_x_91:
[----:B------:R-:W-:Y:S01]  /*1430*/  MOV R25, UR4 ;  /* 0x0000000400197c02 */ /* 0x000fe20008000f00 */
[----:B------:R-:W1:Y:S01]  /*1440*/  LDCU UR5, c[0x0][0x384] ;  /* 0x00007080ff0577ac */ /* 0x000e620008000800 */
[----:B------:R-:W-:Y:S03]  /*1450*/  BSSY.RECONVERGENT B1, `(.L_x_71) ;  /* 0x0000124000017945 */ /* 0x000fe60003800200 */
[----:B0-----:R-:W-:Y:S01]  /*1460*/  IMAD R25, R25, 0x80, R26 ;  /* 0x0000008019197824 */ /* 0x001fe200078e021a */
[----:B------:R-:W-:-:S04]  /*1470*/  UIADD3 UR4, UPT, UPT, UR4, 0x1, URZ ;  /* 0x0000000104047890 */ /* 0x000fc8000fffe0ff */
[----:B------:R-:W-:Y:S01]  /*1480*/  ISETP.GE.AND P0, PT, R25, UR10, PT ;  /* 0x0000000a19007c0c */ /* 0x000fe2000bf06270 */
[----:B-1----:R-:W-:-:S12]  /*1490*/  UISETP.NE.AND UP0, UPT, UR4, UR5, UPT ;  /* 0x000000050400728c */ /* 0x002fd8000bf05270 */
[----:B------:R-:W-:Y:S05]  /*14a0*/  @P0 BRA `(.L_x_72) ;  /* 0x0000001000780947 */ /* 0x000fea0003800000 */
[----:B------:R-:W-:Y:S01]  /*14b0*/  VIADD R2, R25, UR8 ;  /* 0x0000000819027c36 */ /* 0x000fe20008000000 */
[----:B------:R-:W-:Y:S01]  /*14c0*/  BSSY.RECONVERGENT B0, `(.L_x_73) ;  /* 0x0000044000007945 */ /* 0x000fe20003800200 */
[----:B------:R-:W-:-:S03]  /*14d0*/  HFMA2 R0, -RZ, RZ, 0, 5.9604644775390625e-08 ;  /* 0x00000001ff007431 */ /* 0x000fc600000001ff */
        /* <DEDUP_REMOVED lines=9> */
.L_x_78:
        /* <DEDUP_REMOVED lines=44> */
.L_x_77:
[----:B------:R-:W-:Y:S05]  /*1830*/  BSYNC.RECONVERGENT B3 ;  /* 0x0000000000037941 */ /* 0x000fea0003800200 */
.L_x_76:
[----:B------:R-:W-:Y:S01]  /*1840*/  ISETP.GT.U32.AND.EX P0, PT, R3, RZ, PT, P0 ;  /* 0x000000ff0300720c */ /* 0x000fe20003f04100 */
[----:B------:R-:W-:Y:S01]  /*1850*/  IMAD.MOV.U32 R15, RZ, RZ, R4 ;  /* 0x000000ffff0f7224 */ /* 0x000fe200078e0004 */
[--C-:B------:R-:W-:Y:S02]  /*1860*/  SHF.R.U64 R0, R0, 0x1, R3.reuse ;  /* 0x0000000100007819 */ /* 0x100fe40000001203 */
[----:B------:R-:W-:Y:S02]  /*1870*/  SHF.R.U32.HI R3, RZ, 0x1, R3 ;  /* 0x00000001ff037819 */ /* 0x000fe40000011603 */
[----:B------:R-:W-:-:S07]  /*1880*/  IADD3 R16, PT, PT, R5, -R7, R2 ;  /* 0x8000000705107210 */ /* 0x000fce0007ffe002 */
[----:B------:R-:W-:Y:S05]  /*1890*/  @P0 BRA `(.L_x_78) ;  /* 0xfffffffc00340947 */ /* 0x000fea000383ffff */
[----:B------:R-:W-:Y:S05]  /*18a0*/  BSYNC.RECONVERGENT B2 ;  /* 0x0000000000027941 */ /* 0x000fea0003800200 */
.L_x_75:
[----:B------:R-:W-:-:S04]  /*18b0*/  IMAD.HI.U32 R3, R6, 0x3, RZ ;  /* 0x0000000306037827 */ /* 0x000fc800078e00ff */
[----:B------:R-:W-:-:S05]  /*18c0*/  IMAD.IADD R0, R6, 0x1, -R3 ;  /* 0x0000000106007824 */ /* 0x000fca00078e0a03 */
[----:B------:R-:W-:-:S04]  /*18d0*/  LEA.HI R0, R0, R3, RZ, 0x1f ;  /* 0x0000000300007211 */ /* 0x000fc800078ff8ff */
[----:B------:R-:W-:-:S05]  /*18e0*/  SHF.R.U32.HI R3, RZ, 0x1e, R0 ;  /* 0x0000001eff037819 */ /* 0x000fca0000011600 */
[----:B------:R-:W-:-:S07]  /*18f0*/  IMAD R0, R3, -0x7fffffff, R6 ;  /* 0x8000000103007824 */ /* 0x000fce00078e0206 */
.L_x_74:
[----:B------:R-:W-:Y:S05]  /*1900*/  BSYNC.RECONVERGENT B0 ;  /* 0x0000000000007941 */ /* 0x000fea0003800200 */
.L_x_73:
        /* <DEDUP_REMOVED lines=33> */
.L_x_80:
[----:B------:R-:W-:Y:S05]  /*1b20*/  BSYNC.RECONVERGENT B2 ;  /* 0x0000000000027941 */ /* 0x000fea0003800200 */
.L_x_79:
        /* <DEDUP_REMOVED lines=33> */
.L_x_82:
[----:B------:R-:W-:Y:S05]  /*1d40*/  BSYNC.RECONVERGENT B2 ;  /* 0x0000000000027941 */ /* 0x000fea0003800200 */
.L_x_81:
        /* <DEDUP_REMOVED lines=33> */
.L_x_84:
[----:B------:R-:W-:Y:S05]  /*1f60*/  BSYNC.RECONVERGENT B2 ;  /* 0x0000000000027941 */ /* 0x000fea0003800200 */
.L_x_83:
        /* <DEDUP_REMOVED lines=33> */
.L_x_86:
[----:B------:R-:W-:Y:S05]  /*2180*/  BSYNC.RECONVERGENT B2 ;  /* 0x0000000000027941 */ /* 0x000fea0003800200 */
.L_x_85:
        /* <DEDUP_REMOVED lines=30> */
[----:B------:R-:W-:Y:S05]  /*2370*/  CALL.REL.NOINC `($__internal_1_$__cuda_sm20_div_rn_f64_full) ;  /* 0x0000000000d07944 */ /* 0x000fea0003c00000 */
.L_x_88:
[----:B------:R-:W-:Y:S05]  /*2380*/  BSYNC.RECONVERGENT B2 ;  /* 0x0000000000027941 */ /* 0x000fea0003800200 */
.L_x_87:
        /* <DEDUP_REMOVED lines=33> */
[----:B------:R-:W-:Y:S05]  /*25a0*/  CALL.REL.NOINC `($__internal_1_$__cuda_sm20_div_rn_f64_full) ;  /* 0x0000000000447944 */ /* 0x000fea0003c00000 */
[----:B------:R-:W-:Y:S01]  /*25b0*/  IMAD.MOV.U32 R10, RZ, RZ, R30 ;  /* 0x000000ffff0a7224 */ /* 0x000fe200078e001e */
[----:B------:R-:W-:-:S07]  /*25c0*/  MOV R11, R31 ;  /* 0x0000001f000b7202 */ /* 0x000fce0000000f00 */
.L_x_90:
[----:B------:R-:W-:Y:S05]  /*25d0*/  BSYNC.RECONVERGENT B2 ;  /* 0x0000000000027941 */ /* 0x000fea0003800200 */
.L_x_89:
        /* <DEDUP_REMOVED lines=11> */
.L_x_72:
[----:B------:R-:W-:Y:S05]  /*2690*/  BSYNC.RECONVERGENT B1 ;  /* 0x0000000000017941 */ /* 0x000fea0003800200 */
.L_x_71:
[----:B------:R-:W-:Y:S05]  /*26a0*/  BRA.U UP0, `(.L_x_91) ;  /* 0xffffffed00607547 */ /* 0x000fea000b83ffff */
[----:B------:R-:W-:Y:S05]  /*26b0*/  EXIT ;  /* 0x000000000000794d */ /* 0x000fea0003800000 */
        .weak           $__internal_1_$__cuda_sm20_div_rn_f64_full
        .type           $__internal_1_$__cuda_sm20_div_rn_f64_full,@function
        .size           $__internal_1_$__cuda_sm20_div_rn_f64_full,(.L_x_104 - $__internal_1_$__cuda_sm20_div_rn_f64_full)
$__internal_1_$__cuda_sm20_div_rn_f64_full:
        /* <DEDUP_REMOVED lines=67> */
.L_x_93:
        /* <DEDUP_REMOVED lines=16> */
.L_x_96:
[----:B------:R-:W-:Y:S01]  /*2bf0*/  LOP3.LUT R31, R19, 0x80000, RZ, 0xfc, !PT ;  /* 0x00080000131f7812 */ /* 0x000fe200078efcff */
[----:B------:R-:W-:Y:S01]  /*2c00*/  IMAD.MOV.U32 R30, RZ, RZ, R18 ;  /* 0x000000ffff1e7224 */ /* 0x000fe200078e0012 */
[----:B------:R-:W-:Y:S06]  /*2c10*/  BRA `(.L_x_94) ;  /* 0x0000000000087947 */ /* 0x000fec0003800000 */
.L_x_95:
[----:B------:R-:W-:Y:S02]  /*2c20*/  LOP3.LUT R31, R15, 0x80000, RZ, 0xfc, !PT ;  /* 0x000800000f1f7812 */ /* 0x000fe400078efcff */
[----:B------:R-:W-:-:S07]  /*2c30*/  MOV R30, R14 ;  /* 0x0000000e001e7202 */ /* 0x000fce0000000f00 */
.L_x_94:
[----:B------:R-:W-:Y:S05]  /*2c40*/  BSYNC.RECONVERGENT B0 ;  /* 0x0000000000007941 */ /* 0x000fea0003800200 */
.L_x_92:
[----:B------:R-:W-:Y:S02]  /*2c50*/  HFMA2 R11, -RZ, RZ, 0, 0 ;  /* 0x00000000ff0b7431 */ /* 0x000fe400000001ff */
[----:B------:R-:W-:-:S04]  /*2c60*/  IMAD.MOV.U32 R10, RZ, RZ, R0 ;  /* 0x000000ffff0a7224 */ /* 0x000fc800078e0000 */
[----:B------:R-:W-:Y:S05]  /*2c70*/  RET.REL.NODEC R10 `(_ZN3cub18CUB_300001_SM_10006detail9transform16transform_kernelINS2_10policy_hubILb1EN4cuda3std3__45tupleIJN6thrust24THRUST_300001_SM_1000_NS17counting_iteratorIjNSA_11use_defaultESC_SC_EEEEEE10policy1000Ei11randomPointNSA_6detail15normal_iteratorINSA_10device_ptrINS8_IJddddddEEEEEEEJSD_EEEvT0_iT1_T2_DpNS2_10kernel_argIT3_EE) ;  /* 0xffffffd00ae07950 */ /* 0x000fea0003c3ffff */
.L_x_97:
        /* <DEDUP_REMOVED lines=16> */
.L_x_104:


//--------------------- .text._ZN3cub18CUB_300001_SM_10006detail8for_each13static_kernelINS2_12policy_hub_t12policy_500_tEmNS2_12op_wrapper_tImN6thrust24THRUST_300001_SM_1000_NS6detail23allocator_traits_detail24construct1_via_allocatorINS8_16device_allocatorIN4cuda3std3__45tupleIJddddEEEEEEENS8_10device_ptrISH_EEEEEEvT0_T1_ --------------------------
	.section	.text._ZN3cub18CUB_300001_SM_10006detail8for_each13static_kernelINS2_12policy_hub_t12policy_500_tEmNS2_12op_wrapper_tImN6thrust24THRUST_300001_SM_1000_NS6detail23allocator_traits_detail24construct1_via_allocatorINS8_16device_allocatorIN4cuda3std3__45tupleIJddddEEEEEEENS8_10device_ptrISH_EEEEEEvT0_T1_,"ax",@progbits
	.align	128
        .global         _ZN3cub18CUB_300001_SM_10006detail8for_each13static_kernelINS2_12policy_hub_t12policy_500_tEmNS2_12op_wrapper_tImN6thrust24THRUST_300001_SM_1000_NS6detail23allocator_traits_detail24construct1_via_allocatorINS8_16device_allocatorIN4cuda3std3__45tupleIJddddEEEEEEENS8_10device_ptrISH_EEEEEEvT0_T1_
        .type           _ZN3cub18CUB_300001_SM_10006detail8for_each13static_kernelINS2_12policy_hub_t12policy_500_tEmNS2_12op_wrapper_tImN6thrust24THRUST_300001_SM_1000_NS6detail23allocator_traits_detail24construct1_via_allocatorINS8_16device_allocatorIN4cuda3std3__45tupleIJddddEEEEEEENS8_10device_ptrISH_EEEEEEvT0_T1_,@function
        .size           _ZN3cub18CUB_300001_SM_10006detail8for_each13static_kernelINS2_12policy_hub_t12policy_500_tEmNS2_12op_wrapper_tImN6thrust24THRUST_300001_SM_1000_NS6detail23allocator_traits_detail24construct1_via_allocatorINS8_16device_allocatorIN4cuda3std3__45tupleIJddddEEEEEEENS8_10device_ptrISH_EEEEEEvT0_T1_,(.L_x_109 - _ZN3cub18CUB_300001_SM_10006detail8for_each13static_kernelINS2_12policy_hub_t12policy_500_tEmNS2_12op_wrapper_tImN6thrust24THRUST_300001_SM_1000_NS6detail23allocator_traits_detail24construct1_via_allocatorINS8_16device_allocatorIN4cuda3std3__45tupleIJddddEEEEEEENS8_10device_ptrISH_EEEEEEvT0_T1_)
        .other          _ZN3cub18CUB_300001_SM_10006detail8for_each13static_kernelINS2_12policy_hub_t12policy_500_tEmNS2_12op_wrapper_tImN6thrust24THRUST_300001_SM_1000_NS6detail23allocator_traits_detail24construct1_via_allocatorINS8_16device_allocatorIN4cuda3std3__45tupleIJddddEEEEEEENS8_10device_ptrISH_EEEEEEvT0_T1_,@"STO_CUDA_ENTRY STV_DEFAULT"
_ZN3cub18CUB_300001_SM_10006detail8for_each13static_kernelINS2_12policy_hub_t12policy_500_tEmNS2_12op_wrapper_tImN6thrust24THRUST_300001_SM_1000_NS6detail23allocator_traits_detail24construct1_via_allocatorINS8_16device_allocatorIN4cuda3std3__45tupleIJddddEEEEEEENS8_10device_ptrISH_EEEEEEvT0_T1_:
.text._ZN3cub18CUB_300001_SM_10006detail8for_each13static_kernelINS2_12policy_hub_t12policy_500_tEmNS2_12op_wrapper_tImN6thrust24THRUST_300001_SM_1000_NS6detail23allocator_traits_detail24construct1_via_allocatorINS8_16device_allocatorIN4cuda3std3__45tupleIJddddEEEEEEENS8_10device_ptrISH_EEEEEEvT0_T1_:
[----:B------:R-:W-:Y:S08]  /*0000*/  LDC R1, c[0x0][0x37c] ;  /* 0x0000df00ff017b82 */ /* 0x000ff00000000800 */
[----:B------:R-:W0:Y:S01]  /*0010*/  S2UR UR4, SR_CTAID.X ;  /* 0x00000000000479c3 */ /* 0x000e220000002500 */
[----:B------:R-:W1:Y:S01]  /*0020*/  LDCU.64 UR6, c[0x0][0x380] ;  /* 0x00007000ff0677ac */ /* 0x000e620008000a00 */
[----:B------:R-:W2:Y:S01]  /*0030*/  LDCU.64 UR8, c[0x0][0x358] ;  /* 0x00006b00ff0877ac */ /* 0x000ea20008000a00 */
[----:B0-----:R-:W-:-:S04]  /*0040*/  UIMAD.WIDE.U32 UR4, UR4, 0x200, URZ ;  /* 0x00000200040478a5 */ /* 0x001fc8000f8e00ff */
[----:B-1----:R-:W-:-:S04]  /*0050*/  UIADD3 UR6, UP0, UPT, -UR4, UR6, URZ ;  /* 0x0000000604067290 */ /* 0x002fc8000ff1e1ff */
[----:B------:R-:W-:Y:S02]  /*0060*/  UIADD3.X UR7, UPT, UPT, ~UR5, UR7, URZ, UP0, !UPT ;  /* 0x0000000705077290 */ /* 0x000fe400087fe5ff */
[----:B------:R-:W-:-:S04]  /*0070*/  UISETP.GE.U32.AND UP0, UPT, UR6, 0x200, UPT ;  /* 0x000002000600788c */ /* 0x000fc8000bf06070 */
[----:B------:R-:W-:-:S09]  /*0080*/  UISETP.GE.U32.AND.EX UP0, UPT, UR7, URZ, UPT, UP0 ;  /* 0x000000ff0700728c */ /* 0x000fd2000bf06100 */
[----:B--2---:R-:W-:Y:S05]  /*0090*/  BRA.U !UP0, `(.L_x_98) ;  /* 0x00000001083c7547 */ /* 0x004fea000b800000 */
[----:B------:R-:W0:Y:S01]  /*00a0*/  S2R R0, SR_TID.X ;  /* 0x0000000000007919 */ /* 0x000e220000002100 */
[----:B------:R-:W1:Y:S01]  /*00b0*/  LDCU.64 UR6, c[0x0][0x388] ;  /* 0x00007100ff0677ac */ /* 0x000e620008000a00 */
[----:B0-----:R-:W-:-:S05]  /*00c0*/  IADD3 R0, P0, PT, R0, UR4, RZ ;  /* 0x0000000400007c10 */ /* 0x001fca000ff1e0ff */
[----:B------:R-:W-:Y:S01]  /*00d0*/  IMAD.X R3, RZ, RZ, UR5, P0 ;  /* 0x00000005ff037e24 */ /* 0x000fe200080e06ff */
[----:B-1----:R-:W-:-:S04]  /*00e0*/  LEA R2, P0, R0, UR6, 0x5 ;  /* 0x0000000600027c11 */ /* 0x002fc8000f8028ff */
[----:B------:R-:W-:-:S05]  /*00f0*/  LEA.HI.X R3, R0, UR7, R3, 0x5, P0 ;  /* 0x0000000700037c11 */ /* 0x000fca00080f2c03 */
[----:B------:R-:W-:Y:S04]  /*0100*/  STG.E.64 desc[UR8][R2.64], RZ ;  /* 0x000000ff02007986 */ /* 0x000fe8000c101b08 */
[----:B------:R-:W-:Y:S04]  /*0110*/  STG.E.64 desc[UR8][R2.64+0x8], RZ ;  /* 0x000008ff02007986 */ /* 0x000fe8000c101b08 */
[----:B------:R-:W-:Y:S04]  /*0120*/  STG.E.64 desc[UR8][R2.64+0x10], RZ ;  /* 0x000010ff02007986 */ /* 0x000fe8000c101b08 */
[----:B------:R-:W-:Y:S04]  /*0130*/  STG.E.64 desc[UR8][R2.64+0x18], RZ ;  /* 0x000018ff02007986 */ /* 0x000fe8000c101b08 */
[----:B------:R-:W-:Y:S04]  /*0140*/  STG.E.64 desc[UR8][R2.64+0x2000], RZ ;  /* 0x002000ff02007986 */ /* 0x000fe8000c101b08 */
[----:B------:R-:W-:Y:S04]  /*0150*/  STG.E.64 desc[UR8][R2.64+0x2008], RZ ;  /* 0x002008ff02007986 */ /* 0x000fe8000c101b08 */
[----:B------:R-:W-:Y:S04]  /*0160*/  STG.E.64 desc[UR8][R2.64+0x2010], RZ ;  /* 0x002010ff02007986 */ /* 0x000fe8000c101b08 */
[----:B------:R-:W-:Y:S01]  /*0170*/  STG.E.64 desc[UR8][R2.64+0x2018], RZ ;  /* 0x002018ff02007986 */ /* 0x000fe2000c101b08 */
[----:B------:R-:W-:Y:S05]  /*0180*/  EXIT ;  /* 0x000000000000794d */ /* 0x000fea0003800000 */
.L_x_98:
[----:B------:R-:W0:Y:S01]  /*0190*/  S2R R0, SR_TID.X ;  /* 0x0000000000007919 */ /* 0x000e220000002100 */
[----:B------:R-:W1:Y:S01]  /*01a0*/  LDCU.64 UR10, c[0x0][0x388] ;  /* 0x00007100ff0a77ac */ /* 0x000e620008000a00 */
[----:B------:R-:W-:Y:S01]  /*01b0*/  IMAD.U32 R3, RZ, RZ, UR7 ;  /* 0x00000007ff037e24 */ /* 0x000fe2000f8e00ff */
[C---:B0-----:R-:W-:Y:S02]  /*01c0*/  ISETP.LT.U32.AND P0, PT, R0.reuse, UR6, PT ;  /* 0x0000000600007c0c */ /* 0x041fe4000bf01070 */
[C---:B------:R-:W-:Y:S01]  /*01d0*/  IADD3 R2, P1, PT, R0.reuse, UR4, RZ ;  /* 0x0000000400027c10 */ /* 0x040fe2000ff3e0ff */
[----:B------:R-:W-:Y:S01]  /*01e0*/  VIADD R0, R0, 0x100 ;  /* 0x0000010000007836 */ /* 0x000fe20000000000 */
[----:B------:R-:W-:Y:S02]  /*01f0*/  ISETP.GT.U32.AND.EX P0, PT, R3, RZ, PT, P0 ;  /* 0x000000ff0300720c */ /* 0x000fe40003f04100 */
[----:B-1----:R-:W-:Y:S01]  /*0200*/  LEA R4, P2, R2, UR10, 0x5 ;  /* 0x0000000a02047c11 */ /* 0x002fe2000f8428ff */
[----:B------:R-:W-:Y:S01]  /*0210*/  IMAD.X R3, RZ, RZ, UR5, P1 ;  /* 0x00000005ff037e24 */ /* 0x000fe200088e06ff */
[----:B------:R-:W-:Y:S01]  /*0220*/  ISETP.LT.U32.AND P1, PT, R0, UR6, PT ;  /* 0x0000000600007c0c */ /* 0x000fe2000bf21070 */
[----:B------:R-:W-:-:S03]  /*0230*/  IMAD.U32 R0, RZ, RZ, UR7 ;  /* 0x00000007ff007e24 */ /* 0x000fc6000f8e00ff */
[----:B------:R-:W-:Y:S02]  /*0240*/  LEA.HI.X R5, R2, UR11, R3, 0x5, P2 ;  /* 0x0000000b02057c11 */ /* 0x000fe400090f2c03 */
[----:B------:R-:W-:-:S03]  /*0250*/  ISETP.GT.U32.AND.EX P1, PT, R0, RZ, PT, P1 ;  /* 0x000000ff0000720c */ /* 0x000fc60003f24110 */
[----:B------:R0:W-:Y:S04]  /*0260*/  @P0 STG.E.64 desc[UR8][R4.64], RZ ;  /* 0x000000ff04000986 */ /* 0x0001e8000c101b08 */
[----:B------:R0:W-:Y:S04]  /*0270*/  @P0 STG.E.64 desc[UR8][R4.64+0x8], RZ ;  /* 0x000008ff04000986 */ /* 0x0001e8000c101b08 */
[----:B------:R0:W-:Y:S04]  /*0280*/  @P0 STG.E.64 desc[UR8][R4.64+0x10], RZ ;  /* 0x000010ff04000986 */ /* 0x0001e8000c101b08 */
[----:B------:R0:W-:Y:S01]  /*0290*/  @P0 STG.E.64 desc[UR8][R4.64+0x18], RZ ;  /* 0x000018ff04000986 */ /* 0x0001e2000c101b08 */
[----:B------:R-:W-:Y:S05]  /*02a0*/  @!P1 EXIT ;  /* 0x000000000000994d */ /* 0x000fea0003800000 */
[----:B------:R-:W-:Y:S04]  /*02b0*/  STG.E.64 desc[UR8][R4.64+0x2000], RZ ;  /* 0x002000ff04007986 */ /* 0x000fe8000c101b08 */
[----:B------:R-:W-:Y:S04]  /*02c0*/  STG.E.64 desc[UR8][R4.64+0x2008], RZ ;  /* 0x002008ff04007986 */ /* 0x000fe8000c101b08 */
[----:B------:R-:W-:Y:S04]  /*02d0*/  STG.E.64 desc[UR8][R4.64+0x2010], RZ ;  /* 0x002010ff04007986 */ /* 0x000fe8000c101b08 */
[----:B------:R-:W-:Y:S01]  /*02e0*/  STG.E.64 desc[UR8][R4.64+0x2018], RZ ;  /* 0x002018ff04007986 */ /* 0x000fe2000c101b08 */
[----:B------:R-:W-:Y:S05]  /*02f0*/  EXIT ;  /* 0x000000000000794d */ /* 0x000fea0003800000 */
.L_x_99:
        /* <DEDUP_REMOVED lines=16> */
.L_x_109:


//--------------------- .text._ZN3cub18CUB_300001_SM_10006detail8for_each13static_kernelINS2_12policy_hub_t12policy_500_tEmNS2_12op_wrapper_tImN6thrust24THRUST_300001_SM_1000_NS6detail23allocator_traits_detail24construct1_via_allocatorINS8_16device_allocatorIN4cuda3std3__45tupleIJddddddEEEEEEENS8_10device_ptrISH_EEEEEEvT0_T1_ --------------------------
	.section	.text._ZN3cub18CUB_300001_SM_10006detail8for_each13static_kernelINS2_12policy_hub_t12policy_500_tEmNS2_12op_wrapper_tImN6thrust24THRUST_300001_SM_1000_NS6detail23allocator_traits_detail24construct1_via_allocatorINS8_16device_allocatorIN4cuda3std3__45tupleIJddddddEEEEEEENS8_10device_ptrISH_EEEEEEvT0_T1_,"ax",@progbits
	.align	128
        .global         _ZN3cub18CUB_300001_SM_10006detail8for_each13static_kernelINS2_12policy_hub_t12policy_500_tEmNS2_12op_wrapper_tImN6thrust24THRUST_300001_SM_1000_NS6detail23allocator_traits_detail24construct1_via_allocatorINS8_16device_allocatorIN4cuda3std3__45tupleIJddddddEEEEEEENS8_10device_ptrISH_EEEEEEvT0_T1_
        .type           _ZN3cub18CUB_300001_SM_10006detail8for_each13static_kernelINS2_12policy_hub_t12policy_500_tEmNS2_12op_wrapper_tImN6thrust24THRUST_300001_SM_1000_NS6detail23allocator_traits_detail24construct1_via_allocatorINS8_16device_allocatorIN4cuda3std3__45tupleIJddddddEEEEEEENS8_10device_ptrISH_EEEEEEvT0_T1_,@function
        .size           _ZN3cub18CUB_300001_SM_10006detail8for_each13static_kernelINS2_12policy_hub_t12policy_500_tEmNS2_12op_wrapper_tImN6thrust24THRUST_300001_SM_1000_NS6detail23allocator_traits_detail24construct1_via_allocatorINS8_16device_allocatorIN4cuda3std3__45tupleIJddddddEEEEEEENS8_10device_ptrISH_EEEEEEvT0_T1_,(.L_x_110 - _ZN3cub18CUB_300001_SM_10006detail8for_each13static_kernelINS2_12policy_hub_t12policy_500_tEmNS2_12op_wrapper_tImN6thrust24THRUST_300001_SM_1000_NS6detail23allocator_traits_detail24construct1_via_allocatorINS8_16device_allocatorIN4cuda3std3__45tupleIJddddddEEEEEEENS8_10device_ptrISH_EEEEEEvT0_T1_)
        .other          _ZN3cub18CUB_300001_SM_10006detail8for_each13static_kernelINS2_12policy_hub_t12policy_500_tEmNS2_12op_wrapper_tImN6thrust24THRUST_300001_SM_1000_NS6detail23allocator_traits_detail24construct1_via_allocatorINS8_16device_allocatorIN4cuda3std3__45tupleIJddddddEEEEEEENS8_10device_ptrISH_EEEEEEvT0_T1_,@"STO_CUDA_ENTRY STV_DEFAULT"
_ZN3cub18CUB_300001_SM_10006detail8for_each13static_kernelINS2_12policy_hub_t12policy_500_tEmNS2_12op_wrapper_tImN6thrust24THRUST_300001_SM_1000_NS6detail23allocator_traits_detail24construct1_via_allocatorINS8_16device_allocatorIN4cuda3std3__45tupleIJddddddEEEEEEENS8_10device_ptrISH_EEEEEEvT0_T1_:
.text._ZN3cub18CUB_300001_SM_10006detail8for_each13static_kernelINS2_12policy_hub_t12policy_500_tEmNS2_12op_wrapper_tImN6thrust24THRUST_300001_SM_1000_NS6detail23allocator_traits_detail24construct1_via_allocatorINS8_16device_allocatorIN4cuda3std3__45tupleIJddddddEEEEEEENS8_10device_ptrISH_EEEEEEvT0_T1_:
        /* <DEDUP_REMOVED lines=11> */
[----:B------:R-:W1:Y:S01]  /*00b0*/  LDC.64 R2, c[0x0][0x388] ;  /* 0x0000e200ff027b82 */ /* 0x000e620000000a00 */
[----:B0-----:R-:W-:-:S05]  /*00c0*/  IADD3 R5, P0, PT, R0, UR4, RZ ;  /* 0x0000000400057c10 */ /* 0x001fca000ff1e0ff */
[----:B------:R-:W-:Y:S02]  /*00d0*/  IMAD.X R0, RZ, RZ, UR5, P0 ;  /* 0x00000005ff007e24 */ /* 0x000fe400080e06ff */
[----:B-1----:R-:W-:-:S04]  /*00e0*/  IMAD.WIDE.U32 R2, R5, 0x30, R2 ;  /* 0x0000003005027825 */ /* 0x002fc800078e0002 */
[----:B------:R-:W-:-:S05]  /*00f0*/  IMAD R5, R0, 0x30, RZ ;  /* 0x0000003000057824 */ /* 0x000fca00078e02ff */
[----:B------:R-:W-:-:S05]  /*0100*/  IADD3 R3, PT, PT, R3, R5, RZ ;  /* 0x0000000503037210 */ /* 0x000fca0007ffe0ff */
[----:B------:R-:W-:Y:S04]  /*0110*/  STG.E.64 desc[UR8][R2.64], RZ ;  /* 0x000000ff02007986 */ /* 0x000fe8000c101b08 */
        /* <DEDUP_REMOVED lines=12> */
.L_x_100:
[----:B------:R-:W0:Y:S01]  /*01e0*/  S2R R0, SR_TID.X ;  /* 0x0000000000007919 */ /* 0x000e220000002100 */
[----:B------:R-:W1:Y:S01]  /*01f0*/  LDC.64 R2, c[0x0][0x388] ;  /* 0x0000e200ff027b82 */ /* 0x000e620000000a00 */
[----:B------:R-:W-:Y:S01]  /*0200*/  IMAD.U32 R6, RZ, RZ, UR7 ;  /* 0x00000007ff067e24 */ /* 0x000fe2000f8e00ff */
[C---:B0-----:R-:W-:Y:S02]  /*0210*/  IADD3 R5, P1, PT, R0.reuse, UR4, RZ ;  /* 0x0000000400057c10 */ /* 0x041fe4000ff3e0ff */
[C---:B------:R-:W-:Y:S01]  /*0220*/  ISETP.LT.U32.AND P0, PT, R0.reuse, UR6, PT ;  /* 0x0000000600007c0c */ /* 0x040fe2000bf01070 */
[----:B------:R-:W-:Y:S01]  /*0230*/  VIADD R0, R0, 0x100 ;  /* 0x0000010000007836 */ /* 0x000fe20000000000 */
[----:B------:R-:W-:Y:S01]  /*0240*/  IADD3.X R4, PT, PT, RZ, UR5, RZ, P1, !PT ;  /* 0x00000005ff047c10 */ /* 0x000fe20008ffe4ff */
[----:B-1----:R-:W-:Y:S01]  /*0250*/  IMAD.WIDE.U32 R2, R5, 0x30, R2 ;  /* 0x0000003005027825 */ /* 0x002fe200078e0002 */
[----:B------:R-:W-:Y:S02]  /*0260*/  ISETP.GT.U32.AND.EX P0, PT, R6, RZ, PT, P0 ;  /* 0x000000ff0600720c */ /* 0x000fe40003f04100 */
[----:B------:R-:W-:Y:S01]  /*0270*/  ISETP.LT.U32.AND P1, PT, R0, UR6, PT ;  /* 0x0000000600007c0c */ /* 0x000fe2000bf21070 */
[----:B------:R-:W-:Y:S01]  /*0280*/  IMAD R5, R4, 0x30, RZ ;  /* 0x0000003004057824 */ /* 0x000fe200078e02ff */
[----:B------:R-:W-:-:S03]  /*0290*/  MOV R0, UR7 ;  /* 0x0000000700007c02 */ /* 0x000fc60008000f00 */
[----:B------:R-:W-:Y:S01]  /*02a0*/  IMAD.IADD R3, R3, 0x1, R5 ;  /* 0x0000000103037824 */ /* 0x000fe200078e0205 */
[----:B------:R-:W-:-:S05]  /*02b0*/  ISETP.GT.U32.AND.EX P1, PT, R0, RZ, PT, P1 ;  /* 0x000000ff0000720c */ /* 0x000fca0003f24110 */
[----:B------:R0:W-:Y:S04]  /*02c0*/  @P0 STG.E.64 desc[UR8][R2.64], RZ ;  /* 0x000000ff02000986 */ /* 0x0001e8000c101b08 */
[----:B------:R0:W-:Y:S04]  /*02d0*/  @P0 STG.E.64 desc[UR8][R2.64+0x8], RZ ;  /* 0x000008ff02000986 */ /* 0x0001e8000c101b08 */
        /* <DEDUP_REMOVED lines=8> */
[----:B------:R-:W-:Y:S04]  /*0360*/  STG.E.64 desc[UR8][R2.64+0x3018], RZ ;  /* 0x003018ff02007986 */ /* 0x000fe8000c101b08 */
[----:B------:R-:W-:Y:S04]  /*0370*/  STG.E.64 desc[UR8][R2.64+0x3020], RZ ;  /* 0x003020ff02007986 */ /* 0x000fe8000c101b08 */
[----:B------:R-:W-:Y:S01]  /*0380*/  STG.E.64 desc[UR8][R2.64+0x3028], RZ ;  /* 0x003028ff02007986 */ /* 0x000fe2000c101b08 */
[----:B------:R-:W-:Y:S05]  /*0390*/  EXIT ;  /* 0x000000000000794d */ /* 0x000fea0003800000 */
.L_x_101:
        /* <DEDUP_REMOVED lines=14> */
.L_x_110:


//--------------------- .text._ZN3cub18CUB_300001_SM_10006detail11EmptyKernelIvEEvv --------------------------
	.section	.text._ZN3cub18CUB_300001_SM_10006detail11EmptyKernelIvEEvv,"ax",@progbits
	.align	128
        .global         _ZN3cub18CUB_300001_SM_10006detail11EmptyKernelIvEEvv
        .type           _ZN3cub18CUB_300001_SM_10006detail11EmptyKernelIvEEvv,@function
        .size           _ZN3cub18CUB_300001_SM_10006detail11EmptyKernelIvEEvv,(.L_x_111 - _ZN3cub18CUB_300001_SM_10006detail11EmptyKernelIvEEvv)
        .other          _ZN3cub18CUB_300001_SM_10006detail11EmptyKernelIvEEvv,@"STO_CUDA_ENTRY STV_DEFAULT"
_ZN3cub18CUB_300001_SM_10006detail11EmptyKernelIvEEvv:
.text._ZN3cub18CUB_300001_SM_10006detail11EmptyKernelIvEEvv:
[----:B------:R-:W-:Y:S01]  /*0000*/  LDC R1, c[0x0][0x37c] ;  /* 0x0000df00ff017b82 */ /* 0x000fe20000000800 */
[----:B------:R-:W-:Y:S05]  /*0010*/  EXIT ;  /* 0x000000000000794d */ /* 0x000fea0003800000 */
.L_x_102:
        /* <DEDUP_REMOVED lines=14> */
.L_x_111:


//--------------------- .nv.shared.reserved.0     --------------------------
	.section	.nv.shared.reserved.0,"aw",@nobits
	.weak		__nv_reservedSMEM_offset_0_alias
	.size		__nv_reservedSMEM_offset_0_alias, 0, 64
	.other		__nv_reservedSMEM_offset_0_alias,@"STO_CUDA_RESERVED_SHARED STV_DEFAULT"
__nv_reservedSMEM_offset_0_alias:
	.zero		0
	.zero		64


//--------------------- .nv.global                --------------------------
	.section	.nv.global,"aw",@nobits
.nv.global:
	.type		_ZN27_INTERNAL_fdcf77e8_4_k_cu_N6thrust24THRUST_300001_SM_1000_NS3seqE,@object
	.size		_ZN27_INTERNAL_fdcf77e8_4_k_cu_N6thrust24THRUST_300001_SM_1000_NS3seqE,(_ZN27_INTERNAL_fdcf77e8_4_k_cu_N4cuda3std3__48in_placeE - _ZN27_INTERNAL_fdcf77e8_4_k_cu_N6thrust24THRUST_300001_SM_1000_NS3seqE)
_ZN27_INTERNAL_fdcf77e8_4_k_cu_N6thrust24THRUST_300001_SM_1000_NS3seqE:
	.zero		1
	.type		_ZN27_INTERNAL_fdcf77e8_4_k_cu_N4cuda3std3__48in_placeE,@object
	.size		_ZN27_INTERNAL_fdcf77e8_4_k_cu_N4cuda3std3__48in_placeE,(_ZN27_INTERNAL_fdcf77e8_4_k_cu_N4cuda3std6ranges3__45__cpo4sizeE - _ZN27_INTERNAL_fdcf77e8_4_k_cu_N4cuda3std3__48in_placeE)
_ZN27_INTERNAL_fdcf77e8_4_k_cu_N4cuda3std3__48in_placeE:
	.zero		1
	.type		_ZN27_INTERNAL_fdcf77e8_4_k_cu_N4cuda3std6ranges3__45__cpo4sizeE,@object
	.size		_ZN27_INTERNAL_fdcf77e8_4_k_cu_N4cuda3std6ranges3__45__cpo4sizeE,(_ZN27_INTERNAL_fdcf77e8_4_k_cu_N6thrust24THRUST_300001_SM_1000_NS12placeholders2_3E - _ZN27_INTERNAL_fdcf77e8_4_k_cu_N4cuda3std6ranges3__45__cpo4sizeE)
_ZN27_INTERNAL_fdcf77e8_4_k_cu_N4cuda3std6ranges3__45__cpo4sizeE:
	.zero		1
	.type		_ZN27_INTERNAL_fdcf77e8_4_k_cu_N6thrust24THRUST_300001_SM_1000_NS12placeholders2_3E,@object
	.size		_ZN27_INTERNAL_fdcf77e8_4_k_cu_N6thrust24THRUST_300001_SM_1000_NS12placeholders2_3E,(_ZN27_INTERNAL_fdcf77e8_4_k_cu_N4cuda3std3__45__cpo6cbeginE - _ZN27_INTERNAL_fdcf77e8_4_k_cu_N6thrust24THRUST_300001_SM_1000_NS12placeholders2_3E)
_ZN27_INTERNAL_fdcf77e8_4_k_cu_N6thrust24THRUST_300001_SM_1000_NS12placeholders2_3E:
	.zero		1
	.type		_ZN27_INTERNAL_fdcf77e8_4_k_cu_N4cuda3std3__45__cpo6cbeginE,@object
	.size		_ZN27_INTERNAL_fdcf77e8_4_k_cu_N4cuda3std3__45__cpo6cbeginE,(_ZN27_INTERNAL_fdcf77e8_4_k_cu_N4cuda3std6ranges3__45__cpo6cbeginE - _ZN27_INTERNAL_fdcf77e8_4_k_cu_N4cuda3std3__45__cpo6cbeginE)
_ZN27_INTERNAL_fdcf77e8_4_k_cu_N4cuda3std3__45__cpo6cbeginE:
	.zero		1
	.type		_ZN27_INTERNAL_fdcf77e8_4_k_cu_N4cuda3std6ranges3__45__cpo6cbeginE,@object
	.size		_ZN27_INTERNAL_fdcf77e8_4_k_cu_N4cuda3std6ranges3__45__cpo6cbeginE,(_ZN27_INTERNAL_fdcf77e8_4_k_cu_N6thrust24THRUST_300001_SM_1000_NS12placeholders2_7E - _ZN27_INTERNAL_fdcf77e8_4_k_cu_N4cuda3std6ranges3__45__cpo6cbeginE)
_ZN27_INTERNAL_fdcf77e8_4_k_cu_N4cuda3std6ranges3__45__cpo6cbeginE:
	.zero		1
	.type		_ZN27_INTERNAL_fdcf77e8_4_k_cu_N6thrust24THRUST_300001_SM_1000_NS12placeholders2_7E,@object
	.size		_ZN27_INTERNAL_fdcf77e8_4_k_cu_N6thrust24THRUST_300001_SM_1000_NS12placeholders2_7E,(_ZN27_INTERNAL_fdcf77e8_4_k_cu_N4cuda3std3__45__cpo7crbeginE - _ZN27_INTERNAL_fdcf77e8_4_k_cu_N6thrust24THRUST_300001_SM_1000_NS12placeholders2_7E)
_ZN27_INTERNAL_fdcf77e8_4_k_cu_N6thrust24THRUST_300001_SM_1000_NS12placeholders2_7E:
	.zero		1
	.type		_ZN27_INTERNAL_fdcf77e8_4_k_cu_N4cuda3std3__45__cpo7crbeginE,@object
	.size		_ZN27_INTERNAL_fdcf77e8_4_k_cu_N4cuda3std3__45__cpo7crbeginE,(_ZN27_INTERNAL_fdcf77e8_4_k_cu_N4cuda3std6ranges3__45__cpo4nextE - _ZN27_INTERNAL_fdcf77e8_4_k_cu_N4cuda3std3__45__cpo7crbeginE)
_ZN27_INTERNAL_fdcf77e8_4_k_cu_N4cuda3std3__45__cpo7crbeginE:
	.zero		1
	.type		_ZN27_INTERNAL_fdcf77e8_4_k_cu_N4cuda3std6ranges3__45__cpo4nextE,@object
	.size		_ZN27_INTERNAL_fdcf77e8_4_k_cu_N4cuda3std6ranges3__45__cpo4nextE,(_ZN27_INTERNAL_fdcf77e8_4_k_cu_N4cuda3std6ranges3__45__cpo4swapE - _ZN27_INTERNAL_fdcf77e8_4_k_cu_N4cuda3std6ranges3__45__cpo4nextE)
_ZN27_INTERNAL_fdcf77e8_4_k_cu_N4cuda3std6ranges3__45__cpo4nextE:
	.zero		1
	.type		_ZN27_INTERNAL_fdcf77e8_4_k_cu_N4cuda3std6ranges3__45__cpo4swapE,@object
	.size		_ZN27_INTERNAL_fdcf77e8_4_k_cu_N4cuda3std6ranges3__45__cpo4swapE,(_ZN27_INTERNAL_fdcf77e8_4_k_cu_N6thrust24THRUST_300001_SM_1000_NS8cuda_cub10par_nosyncE - _ZN27_INTERNAL_fdcf77e8_4_k_cu_N4cuda3std6ranges3__45__cpo4swapE)
_ZN27_INTERNAL_fdcf77e8_4_k_cu_N4cuda3std6ranges3__45__cpo4swapE:
	.zero		1
	.type		_ZN27_INTERNAL_fdcf77e8_4_k_cu_N6thrust24THRUST_300001_SM_1000_NS8cuda_cub10par_nosyncE,@object
	.size		_ZN27_INTERNAL_fdcf77e8_4_k_cu_N6thrust24THRUST_300001_SM_1000_NS8cuda_cub10par_nosyncE,(_ZN27_INTERNAL_fdcf77e8_4_k_cu_N6thrust24THRUST_300001_SM_1000_NS12placeholders2_9E - _ZN27_INTERNAL_fdcf77e8_4_k_cu_N6thrust24THRUST_300001_SM_1000_NS8cuda_cub10par_nosyncE)
_ZN27_INTERNAL_fdcf77e8_4_k_cu_N6thrust24THRUST_300001_SM_1000_NS8cuda_cub10par_nosyncE:
	.zero		1
	.type		_ZN27_INTERNAL_fdcf77e8_4_k_cu_N6thrust24THRUST_300001_SM_1000_NS12placeholders2_9E,@object
	.size		_ZN27_INTERNAL_fdcf77e8_4_k_cu_N6thrust24THRUST_300001_SM_1000_NS12placeholders2_9E,(_ZN27_INTERNAL_fdcf77e8_4_k_cu_N4cuda3std3__429_GLOBAL__N__fdcf77e8_4_k_cu_N6ignoreE - _ZN27_INTERNAL_fdcf77e8_4_k_cu_N6thrust24THRUST_300001_SM_1000_NS12placeholders2_9E)
_ZN27_INTERNAL_fdcf77e8_4_k_cu_N6thrust24THRUST_300001_SM_1000_NS12placeholders2_9E:
	.zero		1
	.type		_ZN27_INTERNAL_fdcf77e8_4_k_cu_N4cuda3std3__429_GLOBAL__N__fdcf77e8_4_k_cu_N6ignoreE,@object
	.size		_ZN27_INTERNAL_fdcf77e8_4_k_cu_N4cuda3std3__429_GLOBAL__N__fdcf77e8_4_k_cu_N6ignoreE,(_ZN27_INTERNAL_fdcf77e8_4_k_cu_N4cuda3std6ranges3__45__cpo4dataE - _ZN27_INTERNAL_fdcf77e8_4_k_cu_N4cuda3std3__429_GLOBAL__N__fdcf77e8_4_k_cu_N6ignoreE)
_ZN27_INTERNAL_fdcf77e8_4_k_cu_N4cuda3std3__429_GLOBAL__N__fdcf77e8_4_k_cu_N6ignoreE:
	.zero		1
	.type		_ZN27_INTERNAL_fdcf77e8_4_k_cu_N4cuda3std6ranges3__45__cpo4dataE,@object
	.size		_ZN27_INTERNAL_fdcf77e8_4_k_cu_N4cuda3std6ranges3__45__cpo4dataE,(_ZN27_INTERNAL_fdcf77e8_4_k_cu_N6thrust24THRUST_300001_SM_1000_NS12placeholders2_1E - _ZN27_INTERNAL_fdcf77e8_4_k_cu_N4cuda3std6ranges3__45__cpo4dataE)
_ZN27_INTERNAL_fdcf77e8_4_k_cu_N4cuda3std6ranges3__45__cpo4dataE:
	.zero		1
	.type		_ZN27_INTERNAL_fdcf77e8_4_k_cu_N6thrust24THRUST_300001_SM_1000_NS12placeholders2_1E,@object
	.size		_ZN27_INTERNAL_fdcf77e8_4_k_cu_N6thrust24THRUST_300001_SM_1000_NS12placeholders2_1E,(_ZN27_INTERNAL_fdcf77e8_4_k_cu_N4cuda3std3__45__cpo5beginE - _ZN27_INTERNAL_fdcf77e8_4_k_cu_N6thrust24THRUST_300001_SM_1000_NS12placeholders2_1E)
_ZN27_INTERNAL_fdcf77e8_4_k_cu_N6thrust24THRUST_300001_SM_1000_NS12placeholders2_1E:
	.zero		1
	.type		_ZN27_INTERNAL_fdcf77e8_4_k_cu_N4cuda3std3__45__cpo5beginE,@object
	.size		_ZN27_INTERNAL_fdcf77e8_4_k_cu_N4cuda3std3__45__cpo5beginE,(_ZN27_INTERNAL_fdcf77e8_4_k_cu_N4cuda3std6ranges3__45__cpo5beginE - _ZN27_INTERNAL_fdcf77e8_4_k_cu_N4cuda3std3__45__cpo5beginE)
_ZN27_INTERNAL_fdcf77e8_4_k_cu_N4cuda3std3__45__cpo5beginE:
	.zero		1
	.type		_ZN27_INTERNAL_fdcf77e8_4_k_cu_N4cuda3std6ranges3__45__cpo5beginE,@object
	.size		_ZN27_INTERNAL_fdcf77e8_4_k_cu_N4cuda3std6ranges3__45__cpo5beginE,(_ZN27_INTERNAL_fdcf77e8_4_k_cu_N6thrust24THRUST_300001_SM_1000_NS12placeholders2_5E - _ZN27_INTERNAL_fdcf77e8_4_k_cu_N4cuda3std6ranges3__45__cpo5beginE)
_ZN27_INTERNAL_fdcf77e8_4_k_cu_N4cuda3std6ranges3__45__cpo5beginE:
	.zero		1
	.type		_ZN27_INTERNAL_fdcf77e8_4_k_cu_N6thrust24THRUST_300001_SM_1000_NS12placeholders2_5E,@object
	.size		_ZN27_INTERNAL_fdcf77e8_4_k_cu_N6thrust24THRUST_300001_SM_1000_NS12placeholders2_5E,(_ZN27_INTERNAL_fdcf77e8_4_k_cu_N4cuda3std3__45__cpo6rbeginE - _ZN27_INTERNAL_fdcf77e8_4_k_cu_N6thrust24THRUST_300001_SM_1000_NS12placeholders2_5E)
_ZN27_INTERNAL_fdcf77e8_4_k_cu_N6thrust24THRUST_300001_SM_1000_NS12placeholders2_5E:
	.zero		1
	.type		_ZN27_INTERNAL_fdcf77e8_4_k_cu_N4cuda3std3__45__cpo6rbeginE,@object
	.size		_ZN27_INTERNAL_fdcf77e8_4_k_cu_N4cuda3std3__45__cpo6rbeginE,(_ZN27_INTERNAL_fdcf77e8_4_k_cu_N4cuda3std6ranges3__45__cpo7advanceE - _ZN27_INTERNAL_fdcf77e8_4_k_cu_N4cuda3std3__45__cpo6rbeginE)
_ZN27_INTERNAL_fdcf77e8_4_k_cu_N4cuda3std3__45__cpo6rbeginE:
	.zero		1
	.type		_ZN27_INTERNAL_fdcf77e8_4_k_cu_N4cuda3std6ranges3__45__cpo7advanceE,@object
	.size		_ZN27_INTERNAL_fdcf77e8_4_k_cu_N4cuda3std6ranges3__45__cpo7advanceE,(_ZN27_INTERNAL_fdcf77e8_4_k_cu_N4cuda3std3__47nulloptE - _ZN27_INTERNAL_fdcf77e8_4_k_cu_N4cuda3std6ranges3__45__cpo7advanceE)
_ZN27_INTERNAL_fdcf77e8_4_k_cu_N4cuda3std6ranges3__45__cpo7advanceE:
	.zero		1
	.type		_ZN27_INTERNAL_fdcf77e8_4_k_cu_N4cuda3std3__47nulloptE,@object
	.size		_ZN27_INTERNAL_fdcf77e8_4_k_cu_N4cuda3std3__47nulloptE,(_ZN27_INTERNAL_fdcf77e8_4_k_cu_N4cuda3std6ranges3__45__cpo8distanceE - _ZN27_INTERNAL_fdcf77e8_4_k_cu_N4cuda3std3__47nulloptE)
_ZN27_INTERNAL_fdcf77e8_4_k_cu_N4cuda3std3__47nulloptE:
	.zero		1
	.type		_ZN27_INTERNAL_fdcf77e8_4_k_cu_N4cuda3std6ranges3__45__cpo8distanceE,@object
	.size		_ZN27_INTERNAL_fdcf77e8_4_k_cu_N4cuda3std6ranges3__45__cpo8distanceE,(_ZN27_INTERNAL_fdcf77e8_4_k_cu_N6thrust24THRUST_300001_SM_1000_NS12placeholders3_10E - _ZN27_INTERNAL_fdcf77e8_4_k_cu_N4cuda3std6ranges3__45__cpo8distanceE)
_ZN27_INTERNAL_fdcf77e8_4_k_cu_N4cuda3std6ranges3__45__cpo8distanceE:
	.zero		1
	.type		_ZN27_INTERNAL_fdcf77e8_4_k_cu_N6thrust24THRUST_300001_SM_1000_NS12placeholders3_10E,@object
	.size		_ZN27_INTERNAL_fdcf77e8_4_k_cu_N6thrust24THRUST_300001_SM_1000_NS12placeholders3_10E,(_ZN27_INTERNAL_fdcf77e8_4_k_cu_N4cuda3std3__419piecewise_constructE - _ZN27_INTERNAL_fdcf77e8_4_k_cu_N6thrust24THRUST_300001_SM_1000_NS12placeholders3_10E)
_ZN27_INTERNAL_fdcf77e8_4_k_cu_N6thrust24THRUST_300001_SM_1000_NS12placeholders3_10E:
	.zero		1
	.type		_ZN27_INTERNAL_fdcf77e8_4_k_cu_N4cuda3std3__419piecewise_constructE,@object
	.size		_ZN27_INTERNAL_fdcf77e8_4_k_cu_N4cuda3std3__419piecewise_constructE,(_ZN27_INTERNAL_fdcf77e8_4_k_cu_N4cuda3std6ranges3__45__cpo5cdataE - _ZN27_INTERNAL_fdcf77e8_4_k_cu_N4cuda3std3__419piecewise_constructE)
_ZN27_INTERNAL_fdcf77e8_4_k_cu_N4cuda3std3__419piecewise_constructE:
	.zero		1
	.type		_ZN27_INTERNAL_fdcf77e8_4_k_cu_N4cuda3std6ranges3__45__cpo5cdataE,@object
	.size		_ZN27_INTERNAL_fdcf77e8_4_k_cu_N4cuda3std6ranges3__45__cpo5cdataE,(_ZN27_INTERNAL_fdcf77e8_4_k_cu_N6thrust24THRUST_300001_SM_1000_NS12placeholders2_2E - _ZN27_INTERNAL_fdcf77e8_4_k_cu_N4cuda3std6ranges3__45__cpo5cdataE)
_ZN27_INTERNAL_fdcf77e8_4_k_cu_N4cuda3std6ranges3__45__cpo5cdataE:
	.zero		1
	.type		_ZN27_INTERNAL_fdcf77e8_4_k_cu_N6thrust24THRUST_300001_SM_1000_NS12placeholders2_2E,@object
	.size		_ZN27_INTERNAL_fdcf77e8_4_k_cu_N6thrust24THRUST_300001_SM_1000_NS12placeholders2_2E,(_ZN27_INTERNAL_fdcf77e8_4_k_cu_N4cuda3std3__45__cpo3endE - _ZN27_INTERNAL_fdcf77e8_4_k_cu_N6thrust24THRUST_300001_SM_1000_NS12placeholders2_2E)
_ZN27_INTERNAL_fdcf77e8_4_k_cu_N6thrust24THRUST_300001_SM_1000_NS12placeholders2_2E:
	.zero		1
	.type		_ZN27_INTERNAL_fdcf77e8_4_k_cu_N4cuda3std3__45__cpo3endE,@object
	.size		_ZN27_INTERNAL_fdcf77e8_4_k_cu_N4cuda3std3__45__cpo3endE,(_ZN27_INTERNAL_fdcf77e8_4_k_cu_N4cuda3std6ranges3__45__cpo3endE - _ZN27_INTERNAL_fdcf77e8_4_k_cu_N4cuda3std3__45__cpo3endE)
_ZN27_INTERNAL_fdcf77e8_4_k_cu_N4cuda3std3__45__cpo3endE:
	.zero		1
	.type		_ZN27_INTERNAL_fdcf77e8_4_k_cu_N4cuda3std6ranges3__45__cpo3endE,@object
	.size		_ZN27_INTERNAL_fdcf77e8_4_k_cu_N4cuda3std6ranges3__45__cpo3endE,(_ZN27_INTERNAL_fdcf77e8_4_k_cu_N6thrust24THRUST_300001_SM_1000_NS12placeholders2_6E - _ZN27_INTERNAL_fdcf77e8_4_k_cu_N4cuda3std6ranges3__45__cpo3endE)
_ZN27_INTERNAL_fdcf77e8_4_k_cu_N4cuda3std6ranges3__45__cpo3endE:
	.zero		1
	.type		_ZN27_INTERNAL_fdcf77e8_4_k_cu_N6thrust24THRUST_300001_SM_1000_NS12placeholders2_6E,@object
	.size		_ZN27_INTERNAL_fdcf77e8_4_k_cu_N6thrust24THRUST_300001_SM_1000_NS12placeholders2_6E,(_ZN27_INTERNAL_fdcf77e8_4_k_cu_N4cuda3std3__45__cpo4rendE - _ZN27_INTERNAL_fdcf77e8_4_k_cu_N6thrust24THRUST_300001_SM_1000_NS12placeholders2_6E)
_ZN27_INTERNAL_fdcf77e8_4_k_cu_N6thrust24THRUST_300001_SM_1000_NS12placeholders2_6E:
	.zero		1
	.type		_ZN27_INTERNAL_fdcf77e8_4_k_cu_N4cuda3std3__45__cpo4rendE,@object
	.size		_ZN27_INTERNAL_fdcf77e8_4_k_cu_N4cuda3std3__45__cpo4rendE,(_ZN27_INTERNAL_fdcf77e8_4_k_cu_N4cuda3std6ranges3__45__cpo9iter_swapE - _ZN27_INTERNAL_fdcf77e8_4_k_cu_N4cuda3std3__45__cpo4rendE)
_ZN27_INTERNAL_fdcf77e8_4_k_cu_N4cuda3std3__45__cpo4rendE:
	.zero		1
	.type		_ZN27_INTERNAL_fdcf77e8_4_k_cu_N4cuda3std6ranges3__45__cpo9iter_swapE,@object
	.size		_ZN27_INTERNAL_fdcf77e8_4_k_cu_N4cuda3std6ranges3__45__cpo9iter_swapE,(_ZN27_INTERNAL_fdcf77e8_4_k_cu_N4cuda3std3__48unexpectE - _ZN27_INTERNAL_fdcf77e8_4_k_cu_N4cuda3std6ranges3__45__cpo9iter_swapE)
_ZN27_INTERNAL_fdcf77e8_4_k_cu_N4cuda3std6ranges3__45__cpo9iter_swapE:
	.zero		1
	.type		_ZN27_INTERNAL_fdcf77e8_4_k_cu_N4cuda3std3__48unexpectE,@object
	.size		_ZN27_INTERNAL_fdcf77e8_4_k_cu_N4cuda3std3__48unexpectE,(_ZN27_INTERNAL_fdcf77e8_4_k_cu_N6thrust24THRUST_300001_SM_1000_NS8cuda_cub3parE - _ZN27_INTERNAL_fdcf77e8_4_k_cu_N4cuda3std3__48unexpectE)
_ZN27_INTERNAL_fdcf77e8_4_k_cu_N4cuda3std3__48unexpectE:
	.zero		1
	.type		_ZN27_INTERNAL_fdcf77e8_4_k_cu_N6thrust24THRUST_300001_SM_1000_NS8cuda_cub3parE,@object
	.size		_ZN27_INTERNAL_fdcf77e8_4_k_cu_N6thrust24THRUST_300001_SM_1000_NS8cuda_cub3parE,(_ZN27_INTERNAL_fdcf77e8_4_k_cu_N6thrust24THRUST_300001_SM_1000_NS12placeholders2_4E - _ZN27_INTERNAL_fdcf77e8_4_k_cu_N6thrust24THRUST_300001_SM_1000_NS8cuda_cub3parE)
_ZN27_INTERNAL_fdcf77e8_4_k_cu_N6thrust24THRUST_300001_SM_1000_NS8cuda_cub3parE:
	.zero		1
	.type		_ZN27_INTERNAL_fdcf77e8_4_k_cu_N6thrust24THRUST_300001_SM_1000_NS12placeholders2_4E,@object
	.size		_ZN27_INTERNAL_fdcf77e8_4_k_cu_N6thrust24THRUST_300001_SM_1000_NS12placeholders2_4E,(_ZN27_INTERNAL_fdcf77e8_4_k_cu_N4cuda3std3__45__cpo4cendE - _ZN27_INTERNAL_fdcf77e8_4_k_cu_N6thrust24THRUST_300001_SM_1000_NS12placeholders2_4E)
_ZN27_INTERNAL_fdcf77e8_4_k_cu_N6thrust24THRUST_300001_SM_1000_NS12placeholders2_4E:
	.zero		1
	.type		_ZN27_INTERNAL_fdcf77e8_4_k_cu_N4cuda3std3__45__cpo4cendE,@object
	.size		_ZN27_INTERNAL_fdcf77e8_4_k_cu_N4cuda3std3__45__cpo4cendE,(_ZN27_INTERNAL_fdcf77e8_4_k_cu_N4cuda3std6ranges3__45__cpo4cendE - _ZN27_INTERNAL_fdcf77e8_4_k_cu_N4cuda3std3__45__cpo4cendE)
_ZN27_INTERNAL_fdcf77e8_4_k_cu_N4cuda3std3__45__cpo4cendE:
	.zero		1
	.type		_ZN27_INTERNAL_fdcf77e8_4_k_cu_N4cuda3std6ranges3__45__cpo4cendE,@object
	.size		_ZN27_INTERNAL_fdcf77e8_4_k_cu_N4cuda3std6ranges3__45__cpo4cendE,(_ZN27_INTERNAL_fdcf77e8_4_k_cu_N4cuda3std3__420unreachable_sentinelE - _ZN27_INTERNAL_fdcf77e8_4_k_cu_N4cuda3std6ranges3__45__cpo4cendE)
_ZN27_INTERNAL_fdcf77e8_4_k_cu_N4cuda3std6ranges3__45__cpo4cendE:
	.zero		1
	.type		_ZN27_INTERNAL_fdcf77e8_4_k_cu_N4cuda3std3__420unreachable_sentinelE,@object
	.size		_ZN27_INTERNAL_fdcf77e8_4_k_cu_N4cuda3std3__420unreachable_sentinelE,(_ZN27_INTERNAL_fdcf77e8_4_k_cu_N4cuda3std6ranges3__45__cpo5ssizeE - _ZN27_INTERNAL_fdcf77e8_4_k_cu_N4cuda3std3__420unreachable_sentinelE)
_ZN27_INTERNAL_fdcf77e8_4_k_cu_N4cuda3std3__420unreachable_sentinelE:
	.zero		1
	.type		_ZN27_INTERNAL_fdcf77e8_4_k_cu_N4cuda3std6ranges3__45__cpo5ssizeE,@object
	.size		_ZN27_INTERNAL_fdcf77e8_4_k_cu_N4cuda3std6ranges3__45__cpo5ssizeE,(_ZN27_INTERNAL_fdcf77e8_4_k_cu_N6thrust24THRUST_300001_SM_1000_NS12placeholders2_8E - _ZN27_INTERNAL_fdcf77e8_4_k_cu_N4cuda3std6ranges3__45__cpo5ssizeE)
_ZN27_INTERNAL_fdcf77e8_4_k_cu_N4cuda3std6ranges3__45__cpo5ssizeE:
	.zero		1
	.type		_ZN27_INTERNAL_fdcf77e8_4_k_cu_N6thrust24THRUST_300001_SM_1000_NS12placeholders2_8E,@object
	.size		_ZN27_INTERNAL_fdcf77e8_4_k_cu_N6thrust24THRUST_300001_SM_1000_NS12placeholders2_8E,(_ZN27_INTERNAL_fdcf77e8_4_k_cu_N4cuda3std3__45__cpo5crendE - _ZN27_INTERNAL_fdcf77e8_4_k_cu_N6thrust24THRUST_300001_SM_1000_NS12placeholders2_8E)
_ZN27_INTERNAL_fdcf77e8_4_k_cu_N6thrust24THRUST_300001_SM_1000_NS12placeholders2_8E:
	.zero		1
	.type		_ZN27_INTERNAL_fdcf77e8_4_k_cu_N4cuda3std3__45__cpo5crendE,@object
	.size		_ZN27_INTERNAL_fdcf77e8_4_k_cu_N4cuda3std3__45__cpo5crendE,(_ZN27_INTERNAL_fdcf77e8_4_k_cu_N4cuda3std6ranges3__45__cpo4prevE - _ZN27_INTERNAL_fdcf77e8_4_k_cu_N4cuda3std3__45__cpo5crendE)
_ZN27_INTERNAL_fdcf77e8_4_k_cu_N4cuda3std3__45__cpo5crendE:
	.zero		1
	.type		_ZN27_INTERNAL_fdcf77e8_4_k_cu_N4cuda3std6ranges3__45__cpo4prevE,@object
	.size		_ZN27_INTERNAL_fdcf77e8_4_k_cu_N4cuda3std6ranges3__45__cpo4prevE,(_ZN27_INTERNAL_fdcf77e8_4_k_cu_N4cuda3std6ranges3__45__cpo9iter_moveE - _ZN27_INTERNAL_fdcf77e8_4_k_cu_N4cuda3std6ranges3__45__cpo4prevE)
_ZN27_INTERNAL_fdcf77e8_4_k_cu_N4cuda3std6ranges3__45__cpo4prevE:
	.zero		1
	.type		_ZN27_INTERNAL_fdcf77e8_4_k_cu_N4cuda3std6ranges3__45__cpo9iter_moveE,@object
	.size		_ZN27_INTERNAL_fdcf77e8_4_k_cu_N4cuda3std6ranges3__45__cpo9iter_moveE,(_ZN27_INTERNAL_fdcf77e8_4_k_cu_N6thrust24THRUST_300001_SM_1000_NS6system6detail10sequential3seqE - _ZN27_INTERNAL_fdcf77e8_4_k_cu_N4cuda3std6ranges3__45__cpo9iter_moveE)
_ZN27_INTERNAL_fdcf77e8_4_k_cu_N4cuda3std6ranges3__45__cpo9iter_moveE:
	.zero		1
	.type		_ZN27_INTERNAL_fdcf77e8_4_k_cu_N6thrust24THRUST_300001_SM_1000_NS6system6detail10sequential3seqE,@object
	.size		_ZN27_INTERNAL_fdcf77e8_4_k_cu_N6thrust24THRUST_300001_SM_1000_NS6system6detail10sequential3seqE,(.L_31 - _ZN27_INTERNAL_fdcf77e8_4_k_cu_N6thrust24THRUST_300001_SM_1000_NS6system6detail10sequential3seqE)
_ZN27_INTERNAL_fdcf77e8_4_k_cu_N6thrust24THRUST_300001_SM_1000_NS6system6detail10sequential3seqE:
	.zero		1
.L_31:


//--------------------- .nv.constant0._ZN3cub18CUB_300001_SM_10006detail9transform16transform_kernelINS2_10policy_hubILb1EN4cuda3std3__45tupleIJN6thrust24THRUST_300001_SM_1000_NS6detail15normal_iteratorINSA_10device_ptrINS8_IJddddddEEEEEEEEEEE10policy1000El7functorNSC_INSD_INS8_IJddddEEEEEEEJPSE_EEEvT0_iT1_T2_DpNS2_10kernel_argIT3_EE --------------------------
	.section	.nv.constant0._ZN3cub18CUB_300001_SM_10006detail9transform16transform_kernelINS2_10policy_hubILb1EN4cuda3std3__45tupleIJN6thrust24THRUST_300001_SM_1000_NS6detail15normal_iteratorINSA_10device_ptrINS8_IJddddddEEEEEEEEEEE10policy1000El7functorNSC_INSD_INS8_IJddddEEEEEEEJPSE_EEEvT0_iT1_T2_DpNS2_10kernel_argIT3_EE,"a",@progbits
	.sectionflags	@""
	.align	4
.nv.constant0._ZN3cub18CUB_300001_SM_10006detail9transform16transform_kernelINS2_10policy_hubILb1EN4cuda3std3__45tupleIJN6thrust24THRUST_300001_SM_1000_NS6detail15normal_iteratorINSA_10device_ptrINS8_IJddddddEEEEEEEEEEE10policy1000El7functorNSC_INSD_INS8_IJddddEEEEEEEJPSE_EEEvT0_iT1_T2_DpNS2_10kernel_argIT3_EE:
	.zero		1040


//--------------------- .nv.constant0._ZN3cub18CUB_300001_SM_10006detail9transform16transform_kernelINS2_10policy_hubILb1EN4cuda3std3__45tupleIJN6thrust24THRUST_300001_SM_1000_NS6detail15normal_iteratorINSA_10device_ptrINS8_IJddddddEEEEEEEEEEE10policy1000Ei7functorNSC_INSD_INS8_IJddddEEEEEEEJPSE_EEEvT0_iT1_T2_DpNS2_10kernel_argIT3_EE --------------------------
	.section	.nv.constant0._ZN3cub18CUB_300001_SM_10006detail9transform16transform_kernelINS2_10policy_hubILb1EN4cuda3std3__45tupleIJN6thrust24THRUST_300001_SM_1000_NS6detail15normal_iteratorINSA_10device_ptrINS8_IJddddddEEEEEEEEEEE10policy1000Ei7functorNSC_INSD_INS8_IJddddEEEEEEEJPSE_EEEvT0_iT1_T2_DpNS2_10kernel_argIT3_EE,"a",@progbits
	.sectionflags	@""
	.align	4
.nv.constant0._ZN3cub18CUB_300001_SM_10006detail9transform16transform_kernelINS2_10policy_hubILb1EN4cuda3std3__45tupleIJN6thrust24THRUST_300001_SM_1000_NS6detail15normal_iteratorINSA_10device_ptrINS8_IJddddddEEEEEEEEEEE10policy1000Ei7functorNSC_INSD_INS8_IJddddEEEEEEEJPSE_EEEvT0_iT1_T2_DpNS2_10kernel_argIT3_EE:
	.zero		1040


//--------------------- .nv.constant0._ZN3cub18CUB_300001_SM_10006detail9transform16transform_kernelINS2_10policy_hubILb1EN4cuda3std3__45tupleIJN6thrust24THRUST_300001_SM_1000_NS17counting_iteratorIjNSA_11use_defaultESC_SC_EEEEEE10policy1000El11randomPointNSA_6detail15normal_iteratorINSA_10device_ptrINS8_IJddddddEEEEEEEJSD_EEEvT0_iT1_T2_DpNS2_10kernel_argIT3_EE --------------------------
	.section	.nv.constant0._ZN3cub18CUB_300001_SM_10006detail9transform16transform_kernelINS2_10policy_hubILb1EN4cuda3std3__45tupleIJN6thrust24THRUST_300001_SM_1000_NS17counting_iteratorIjNSA_11use_defaultESC_SC_EEEEEE10policy1000El11randomPointNSA_6detail15normal_iteratorINSA_10device_ptrINS8_IJddddddEEEEEEEJSD_EEEvT0_iT1_T2_DpNS2_10kernel_argIT3_EE,"a",@progbits
	.sectionflags	@""
	.align	4
.nv.constant0._ZN3cub18CUB_300001_SM_10006detail9transform16transform_kernelINS2_10policy_hubILb1EN4cuda3std3__45tupleIJN6thrust24THRUST_300001_SM_1000_NS17counting_iteratorIjNSA_11use_defaultESC_SC_EEEEEE10policy1000El11randomPointNSA_6detail15normal_iteratorINSA_10device_ptrINS8_IJddddddEEEEEEEJSD_EEEvT0_iT1_T2_DpNS2_10kernel_argIT3_EE:
	.zero		936


//--------------------- .nv.constant0._ZN3cub18CUB_300001_SM_10006detail9transform16transform_kernelINS2_10policy_hubILb1EN4cuda3std3__45tupleIJN6thrust24THRUST_300001_SM_1000_NS17counting_iteratorIjNSA_11use_defaultESC_SC_EEEEEE10policy1000Ei11randomPointNSA_6detail15normal_iteratorINSA_10device_ptrINS8_IJddddddEEEEEEEJSD_EEEvT0_iT1_T2_DpNS2_10kernel_argIT3_EE --------------------------
	.section	.nv.constant0._ZN3cub18CUB_300001_SM_10006detail9transform16transform_kernelINS2_10policy_hubILb1EN4cuda3std3__45tupleIJN6thrust24THRUST_300001_SM_1000_NS17counting_iteratorIjNSA_11use_defaultESC_SC_EEEEEE10policy1000Ei11randomPointNSA_6detail15normal_iteratorINSA_10device_ptrINS8_IJddddddEEEEEEEJSD_EEEvT0_iT1_T2_DpNS2_10kernel_argIT3_EE,"a",@progbits
	.sectionflags	@""
	.align	4
.nv.constant0._ZN3cub18CUB_300001_SM_10006detail9transform16transform_kernelINS2_10policy_hubILb1EN4cuda3std3__45tupleIJN6thrust24THRUST_300001_SM_1000_NS17counting_iteratorIjNSA_11use_defaultESC_SC_EEEEEE10policy1000Ei11randomPointNSA_6detail15normal_iteratorINSA_10device_ptrINS8_IJddddddEEEEEEEJSD_EEEvT0_iT1_T2_DpNS2_10kernel_argIT3_EE:
	.zero		936


//--------------------- .nv.constant0._ZN3cub18CUB_300001_SM_10006detail8for_each13static_kernelINS2_12policy_hub_t12policy_500_tEmNS2_12op_wrapper_tImN6thrust24THRUST_300001_SM_1000_NS6detail23allocator_traits_detail24construct1_via_allocatorINS8_16device_allocatorIN4cuda3std3__45tupleIJddddEEEEEEENS8_10device_ptrISH_EEEEEEvT0_T1_ --------------------------
	.section	.nv.constant0._ZN3cub18CUB_300001_SM_10006detail8for_each13static_kernelINS2_12policy_hub_t12policy_500_tEmNS2_12op_wrapper_tImN6thrust24THRUST_300001_SM_1000_NS6detail23allocator_traits_detail24construct1_via_allocatorINS8_16device_allocatorIN4cuda3std3__45tupleIJddddEEEEEEENS8_10device_ptrISH_EEEEEEvT0_T1_,"a",@progbits
	.sectionflags	@""
	.align	4
.nv.constant0._ZN3cub18CUB_300001_SM_10006detail8for_each13static_kernelINS2_12policy_hub_t12policy_500_tEmNS2_12op_wrapper_tImN6thrust24THRUST_300001_SM_1000_NS6detail23allocator_traits_detail24construct1_via_allocatorINS8_16device_allocatorIN4cuda3std3__45tupleIJddddEEEEEEENS8_10device_ptrISH_EEEEEEvT0_T1_:
	.zero		920


//--------------------- .nv.constant0._ZN3cub18CUB_300001_SM_10006detail8for_each13static_kernelINS2_12policy_hub_t12policy_500_tEmNS2_12op_wrapper_tImN6thrust24THRUST_300001_SM_1000_NS6detail23allocator_traits_detail24construct1_via_allocatorINS8_16device_allocatorIN4cuda3std3__45tupleIJddddddEEEEEEENS8_10device_ptrISH_EEEEEEvT0_T1_ --------------------------
	.section	.nv.constant0._ZN3cub18CUB_300001_SM_10006detail8for_each13static_kernelINS2_12policy_hub_t12policy_500_tEmNS2_12op_wrapper_tImN6thrust24THRUST_300001_SM_1000_NS6detail23allocator_traits_detail24construct1_via_allocatorINS8_16device_allocatorIN4cuda3std3__45tupleIJddddddEEEEEEENS8_10device_ptrISH_EEEEEEvT0_T1_,"a",@progbits
	.sectionflags	@""
	.align	4
.nv.constant0._ZN3cub18CUB_300001_SM_10006detail8for_each13static_kernelINS2_12policy_hub_t12policy_500_tEmNS2_12op_wrapper_tImN6thrust24THRUST_300001_SM_1000_NS6detail23allocator_traits_detail24construct1_via_allocatorINS8_16device_allocatorIN4cuda3std3__45tupleIJddddddEEEEEEENS8_10device_ptrISH_EEEEEEvT0_T1_:
	.zero		920


//--------------------- .nv.constant0._ZN3cub18CUB_300001_SM_10006detail11EmptyKernelIvEEvv --------------------------
	.section	.nv.constant0._ZN3cub18CUB_300001_SM_10006detail11EmptyKernelIvEEvv,"a",@progbits
	.sectionflags	@""
	.align	4
.nv.constant0._ZN3cub18CUB_300001_SM_10006detail11EmptyKernelIvEEvv:
	.zero		896


//--------------------- SYMBOLS --------------------------

	.type		.nv.reservedSmem.offset0,@object
	.size		.nv.reservedSmem.offset0,0x4
